//
// Generated by NVIDIA NVVM Compiler
//
// Compiler Build ID: CL-36424714
// Cuda compilation tools, release 13.0, V13.0.88
// Based on NVVM 20.0.0
//

.version 9.0
.target sm_100
.address_size 64

	// .globl	_Z15kernelKboundaryPddddddddPKdS1_S1_S1_iS1_S1_S1_S1_S1_S1_S1_iid
.func  (.param .b64 func_retval0) __internal_accurate_pow
(
	.param .b64 __internal_accurate_pow_param_0,
	.param .b64 __internal_accurate_pow_param_1
)
;
.extern .shared .align 16 .b8 matrixSubBlock[];

.visible .entry _Z15kernelKboundaryPddddddddPKdS1_S1_S1_iS1_S1_S1_S1_S1_S1_S1_iid(
	.param .u64 .ptr .align 1 _Z15kernelKboundaryPddddddddPKdS1_S1_S1_iS1_S1_S1_S1_S1_S1_S1_iid_param_0,
	.param .f64 _Z15kernelKboundaryPddddddddPKdS1_S1_S1_iS1_S1_S1_S1_S1_S1_S1_iid_param_1,
	.param .f64 _Z15kernelKboundaryPddddddddPKdS1_S1_S1_iS1_S1_S1_S1_S1_S1_S1_iid_param_2,
	.param .f64 _Z15kernelKboundaryPddddddddPKdS1_S1_S1_iS1_S1_S1_S1_S1_S1_S1_iid_param_3,
	.param .f64 _Z15kernelKboundaryPddddddddPKdS1_S1_S1_iS1_S1_S1_S1_S1_S1_S1_iid_param_4,
	.param .f64 _Z15kernelKboundaryPddddddddPKdS1_S1_S1_iS1_S1_S1_S1_S1_S1_S1_iid_param_5,
	.param .f64 _Z15kernelKboundaryPddddddddPKdS1_S1_S1_iS1_S1_S1_S1_S1_S1_S1_iid_param_6,
	.param .f64 _Z15kernelKboundaryPddddddddPKdS1_S1_S1_iS1_S1_S1_S1_S1_S1_S1_iid_param_7,
	.param .u64 .ptr .align 1 _Z15kernelKboundaryPddddddddPKdS1_S1_S1_iS1_S1_S1_S1_S1_S1_S1_iid_param_8,
	.param .u64 .ptr .align 1 _Z15kernelKboundaryPddddddddPKdS1_S1_S1_iS1_S1_S1_S1_S1_S1_S1_iid_param_9,
	.param .u64 .ptr .align 1 _Z15kernelKboundaryPddddddddPKdS1_S1_S1_iS1_S1_S1_S1_S1_S1_S1_iid_param_10,
	.param .u64 .ptr .align 1 _Z15kernelKboundaryPddddddddPKdS1_S1_S1_iS1_S1_S1_S1_S1_S1_S1_iid_param_11,
	.param .u32 _Z15kernelKboundaryPddddddddPKdS1_S1_S1_iS1_S1_S1_S1_S1_S1_S1_iid_param_12,
	.param .u64 .ptr .align 1 _Z15kernelKboundaryPddddddddPKdS1_S1_S1_iS1_S1_S1_S1_S1_S1_S1_iid_param_13,
	.param .u64 .ptr .align 1 _Z15kernelKboundaryPddddddddPKdS1_S1_S1_iS1_S1_S1_S1_S1_S1_S1_iid_param_14,
	.param .u64 .ptr .align 1 _Z15kernelKboundaryPddddddddPKdS1_S1_S1_iS1_S1_S1_S1_S1_S1_S1_iid_param_15,
	.param .u64 .ptr .align 1 _Z15kernelKboundaryPddddddddPKdS1_S1_S1_iS1_S1_S1_S1_S1_S1_S1_iid_param_16,
	.param .u64 .ptr .align 1 _Z15kernelKboundaryPddddddddPKdS1_S1_S1_iS1_S1_S1_S1_S1_S1_S1_iid_param_17,
	.param .u64 .ptr .align 1 _Z15kernelKboundaryPddddddddPKdS1_S1_S1_iS1_S1_S1_S1_S1_S1_S1_iid_param_18,
	.param .u64 .ptr .align 1 _Z15kernelKboundaryPddddddddPKdS1_S1_S1_iS1_S1_S1_S1_S1_S1_S1_iid_param_19,
	.param .u32 _Z15kernelKboundaryPddddddddPKdS1_S1_S1_iS1_S1_S1_S1_S1_S1_S1_iid_param_20,
	.param .u32 _Z15kernelKboundaryPddddddddPKdS1_S1_S1_iS1_S1_S1_S1_S1_S1_S1_iid_param_21,
	.param .f64 _Z15kernelKboundaryPddddddddPKdS1_S1_S1_iS1_S1_S1_S1_S1_S1_S1_iid_param_22
)
{
	.local .align 16 .b8 	__local_depot0[208];
	.reg .b64 	%SP;
	.reg .b64 	%SPL;
	.reg .pred 	%p<81>;
	.reg .b32 	%r<125>;
	.reg .b64 	%rd<87>;
	.reg .b64 	%fd<1091>;

	mov.u64 	%SPL, __local_depot0;
	ld.param.f64 	%fd150, [_Z15kernelKboundaryPddddddddPKdS1_S1_S1_iS1_S1_S1_S1_S1_S1_S1_iid_param_4];
	ld.param.f64 	%fd151, [_Z15kernelKboundaryPddddddddPKdS1_S1_S1_iS1_S1_S1_S1_S1_S1_S1_iid_param_5];
	ld.param.f64 	%fd152, [_Z15kernelKboundaryPddddddddPKdS1_S1_S1_iS1_S1_S1_S1_S1_S1_S1_iid_param_6];
	ld.param.u64 	%rd16, [_Z15kernelKboundaryPddddddddPKdS1_S1_S1_iS1_S1_S1_S1_S1_S1_S1_iid_param_17];
	ld.param.u64 	%rd17, [_Z15kernelKboundaryPddddddddPKdS1_S1_S1_iS1_S1_S1_S1_S1_S1_S1_iid_param_18];
	ld.param.u32 	%r29, [_Z15kernelKboundaryPddddddddPKdS1_S1_S1_iS1_S1_S1_S1_S1_S1_S1_iid_param_21];
	ld.param.f64 	%fd154, [_Z15kernelKboundaryPddddddddPKdS1_S1_S1_iS1_S1_S1_S1_S1_S1_S1_iid_param_22];
	add.u64 	%rd1, %SPL, 0;
	add.u64 	%rd2, %SPL, 72;
	add.u64 	%rd3, %SPL, 144;
	add.u64 	%rd4, %SPL, 176;
	add.u64 	%rd5, %SPL, 192;
	mov.u32 	%r1, %ctaid.x;
	mov.u32 	%r2, %ctaid.y;
	setp.eq.s32 	%p5, %r1, %r2;
	@%p5 bra 	$L__BB0_37;
	ld.param.u32 	%r119, [_Z15kernelKboundaryPddddddddPKdS1_S1_S1_iS1_S1_S1_S1_S1_S1_S1_iid_param_20];
	mov.u32 	%r30, %ctaid.z;
	add.s32 	%r3, %r119, %r30;
	setp.ge.u32 	%p6, %r3, %r29;
	@%p6 bra 	$L__BB0_37;
	ld.param.f64 	%fd1043, [_Z15kernelKboundaryPddddddddPKdS1_S1_S1_iS1_S1_S1_S1_S1_S1_S1_iid_param_3];
	ld.param.f64 	%fd1037, [_Z15kernelKboundaryPddddddddPKdS1_S1_S1_iS1_S1_S1_S1_S1_S1_S1_iid_param_1];
	cvta.to.global.u64 	%rd23, %rd16;
	mul.lo.s32 	%r31, %r1, 9;
	mul.lo.s32 	%r32, %r2, 9;
	mul.wide.u32 	%rd24, %r31, 8;
	add.s64 	%rd25, %rd23, %rd24;
	ld.global.f64 	%fd1, [%rd25];
	mul.wide.u32 	%rd26, %r32, 8;
	add.s64 	%rd27, %rd23, %rd26;
	ld.global.f64 	%fd2, [%rd27];
	add.s32 	%r33, %r31, 3;
	mul.wide.u32 	%rd28, %r33, 8;
	add.s64 	%rd29, %rd23, %rd28;
	ld.global.f64 	%fd3, [%rd29];
	ld.global.f64 	%fd4, [%rd27+24];
	add.s32 	%r34, %r31, 6;
	mul.wide.u32 	%rd30, %r34, 8;
	add.s64 	%rd31, %rd23, %rd30;
	ld.global.f64 	%fd5, [%rd31];
	ld.global.f64 	%fd6, [%rd27+48];
	add.s32 	%r35, %r31, 1;
	mul.wide.u32 	%rd32, %r35, 8;
	add.s64 	%rd33, %rd23, %rd32;
	ld.global.f64 	%fd7, [%rd33];
	ld.global.f64 	%fd8, [%rd27+8];
	add.s32 	%r36, %r31, 4;
	mul.wide.u32 	%rd34, %r36, 8;
	add.s64 	%rd35, %rd23, %rd34;
	ld.global.f64 	%fd9, [%rd35];
	ld.global.f64 	%fd10, [%rd27+32];
	add.s32 	%r37, %r31, 7;
	mul.wide.u32 	%rd36, %r37, 8;
	add.s64 	%rd37, %rd23, %rd36;
	ld.global.f64 	%fd11, [%rd37];
	ld.global.f64 	%fd12, [%rd27+56];
	add.s32 	%r38, %r31, 2;
	mul.wide.u32 	%rd38, %r38, 8;
	add.s64 	%rd39, %rd23, %rd38;
	ld.global.f64 	%fd13, [%rd39];
	ld.global.f64 	%fd14, [%rd27+16];
	add.s32 	%r39, %r31, 5;
	mul.wide.u32 	%rd40, %r39, 8;
	add.s64 	%rd41, %rd23, %rd40;
	ld.global.f64 	%fd15, [%rd41];
	ld.global.f64 	%fd16, [%rd27+40];
	add.s32 	%r40, %r31, 8;
	mul.wide.u32 	%rd42, %r40, 8;
	add.s64 	%rd43, %rd23, %rd42;
	ld.global.f64 	%fd17, [%rd43];
	ld.global.f64 	%fd18, [%rd27+64];
	sub.f64 	%fd155, %fd1, %fd2;
	sub.f64 	%fd156, %fd3, %fd4;
	sub.f64 	%fd157, %fd5, %fd6;
	mul.f64 	%fd158, %fd156, %fd156;
	fma.rn.f64 	%fd159, %fd155, %fd155, %fd158;
	fma.rn.f64 	%fd160, %fd157, %fd157, %fd159;
	sqrt.rn.f64 	%fd161, %fd160;
	max.f64 	%fd162, %fd161, 0d0000000000000000;
	min.f64 	%fd163, %fd161, 0d4059000000000000;
	sub.f64 	%fd164, %fd1, %fd8;
	sub.f64 	%fd165, %fd3, %fd10;
	sub.f64 	%fd166, %fd5, %fd12;
	mul.f64 	%fd167, %fd165, %fd165;
	fma.rn.f64 	%fd168, %fd164, %fd164, %fd167;
	fma.rn.f64 	%fd169, %fd166, %fd166, %fd168;
	sqrt.rn.f64 	%fd170, %fd169;
	setp.gt.f64 	%p7, %fd170, %fd162;
	selp.f64 	%fd171, %fd170, %fd162, %p7;
	setp.lt.f64 	%p8, %fd170, %fd163;
	selp.f64 	%fd172, %fd170, %fd163, %p8;
	sub.f64 	%fd173, %fd1, %fd14;
	sub.f64 	%fd174, %fd3, %fd16;
	sub.f64 	%fd175, %fd5, %fd18;
	mul.f64 	%fd176, %fd174, %fd174;
	fma.rn.f64 	%fd177, %fd173, %fd173, %fd176;
	fma.rn.f64 	%fd178, %fd175, %fd175, %fd177;
	sqrt.rn.f64 	%fd179, %fd178;
	setp.gt.f64 	%p9, %fd179, %fd171;
	selp.f64 	%fd180, %fd179, %fd171, %p9;
	setp.lt.f64 	%p10, %fd179, %fd172;
	selp.f64 	%fd181, %fd179, %fd172, %p10;
	sub.f64 	%fd182, %fd7, %fd2;
	sub.f64 	%fd183, %fd9, %fd4;
	sub.f64 	%fd184, %fd11, %fd6;
	mul.f64 	%fd185, %fd183, %fd183;
	fma.rn.f64 	%fd186, %fd182, %fd182, %fd185;
	fma.rn.f64 	%fd187, %fd184, %fd184, %fd186;
	sqrt.rn.f64 	%fd188, %fd187;
	setp.gt.f64 	%p11, %fd188, %fd180;
	selp.f64 	%fd189, %fd188, %fd180, %p11;
	setp.lt.f64 	%p12, %fd188, %fd181;
	selp.f64 	%fd190, %fd188, %fd181, %p12;
	sub.f64 	%fd191, %fd7, %fd8;
	sub.f64 	%fd192, %fd9, %fd10;
	sub.f64 	%fd193, %fd11, %fd12;
	mul.f64 	%fd194, %fd192, %fd192;
	fma.rn.f64 	%fd195, %fd191, %fd191, %fd194;
	fma.rn.f64 	%fd196, %fd193, %fd193, %fd195;
	sqrt.rn.f64 	%fd197, %fd196;
	setp.gt.f64 	%p13, %fd197, %fd189;
	selp.f64 	%fd198, %fd197, %fd189, %p13;
	setp.lt.f64 	%p14, %fd197, %fd190;
	selp.f64 	%fd199, %fd197, %fd190, %p14;
	sub.f64 	%fd200, %fd7, %fd14;
	sub.f64 	%fd201, %fd9, %fd16;
	sub.f64 	%fd202, %fd11, %fd18;
	mul.f64 	%fd203, %fd201, %fd201;
	fma.rn.f64 	%fd204, %fd200, %fd200, %fd203;
	fma.rn.f64 	%fd205, %fd202, %fd202, %fd204;
	sqrt.rn.f64 	%fd206, %fd205;
	setp.gt.f64 	%p15, %fd206, %fd198;
	selp.f64 	%fd207, %fd206, %fd198, %p15;
	setp.lt.f64 	%p16, %fd206, %fd199;
	selp.f64 	%fd208, %fd206, %fd199, %p16;
	sub.f64 	%fd209, %fd13, %fd2;
	sub.f64 	%fd210, %fd15, %fd4;
	sub.f64 	%fd211, %fd17, %fd6;
	mul.f64 	%fd212, %fd210, %fd210;
	fma.rn.f64 	%fd213, %fd209, %fd209, %fd212;
	fma.rn.f64 	%fd214, %fd211, %fd211, %fd213;
	sqrt.rn.f64 	%fd215, %fd214;
	setp.gt.f64 	%p17, %fd215, %fd207;
	selp.f64 	%fd216, %fd215, %fd207, %p17;
	setp.lt.f64 	%p18, %fd215, %fd208;
	selp.f64 	%fd217, %fd215, %fd208, %p18;
	sub.f64 	%fd218, %fd13, %fd8;
	sub.f64 	%fd219, %fd15, %fd10;
	sub.f64 	%fd220, %fd17, %fd12;
	mul.f64 	%fd221, %fd219, %fd219;
	fma.rn.f64 	%fd222, %fd218, %fd218, %fd221;
	fma.rn.f64 	%fd223, %fd220, %fd220, %fd222;
	sqrt.rn.f64 	%fd224, %fd223;
	setp.gt.f64 	%p19, %fd224, %fd216;
	selp.f64 	%fd225, %fd224, %fd216, %p19;
	setp.lt.f64 	%p20, %fd224, %fd217;
	selp.f64 	%fd226, %fd224, %fd217, %p20;
	sub.f64 	%fd227, %fd13, %fd14;
	sub.f64 	%fd228, %fd15, %fd16;
	sub.f64 	%fd229, %fd17, %fd18;
	mul.f64 	%fd230, %fd228, %fd228;
	fma.rn.f64 	%fd231, %fd227, %fd227, %fd230;
	fma.rn.f64 	%fd232, %fd229, %fd229, %fd231;
	sqrt.rn.f64 	%fd233, %fd232;
	setp.gt.f64 	%p21, %fd233, %fd225;
	selp.f64 	%fd234, %fd233, %fd225, %p21;
	setp.lt.f64 	%p22, %fd233, %fd226;
	selp.f64 	%fd19, %fd233, %fd226, %p22;
	add.s32 	%r41, %r3, -2;
	cvt.rn.f64.s32 	%fd235, %r41;
	mul.f64 	%fd236, %fd1043, %fd235;
	mul.f64 	%fd237, %fd1037, %fd236;
	setp.gt.f64 	%p23, %fd237, %fd234;
	@%p23 bra 	$L__BB0_37;
	ld.param.f64 	%fd1040, [_Z15kernelKboundaryPddddddddPKdS1_S1_S1_iS1_S1_S1_S1_S1_S1_S1_iid_param_2];
	ld.param.f64 	%fd1038, [_Z15kernelKboundaryPddddddddPKdS1_S1_S1_iS1_S1_S1_S1_S1_S1_S1_iid_param_1];
	add.s32 	%r42, %r3, 1;
	cvt.rn.f64.s32 	%fd238, %r42;
	mul.f64 	%fd239, %fd1040, %fd238;
	mul.f64 	%fd240, %fd1038, %fd239;
	sub.f64 	%fd241, %fd19, %fd154;
	setp.lt.f64 	%p24, %fd240, %fd241;
	@%p24 bra 	$L__BB0_37;
	ld.param.u32 	%r117, [_Z15kernelKboundaryPddddddddPKdS1_S1_S1_iS1_S1_S1_S1_S1_S1_S1_iid_param_12];
	mov.u32 	%r4, %tid.x;
	mov.u32 	%r43, matrixSubBlock;
	mad.lo.s32 	%r44, %r4, 72, %r43;
	mov.b64 	%rd44, 0;
	st.shared.u64 	[%r44], %rd44;
	st.shared.u64 	[%r44+8], %rd44;
	st.shared.u64 	[%r44+16], %rd44;
	st.shared.u64 	[%r44+24], %rd44;
	st.shared.u64 	[%r44+32], %rd44;
	st.shared.u64 	[%r44+40], %rd44;
	st.shared.u64 	[%r44+48], %rd44;
	st.shared.u64 	[%r44+56], %rd44;
	st.shared.u64 	[%r44+64], %rd44;
	st.local.f64 	[%rd1], %fd2;
	st.local.f64 	[%rd1+8], %fd4;
	st.local.f64 	[%rd1+16], %fd6;
	st.local.f64 	[%rd1+24], %fd8;
	st.local.f64 	[%rd1+32], %fd10;
	st.local.f64 	[%rd1+40], %fd12;
	st.local.f64 	[%rd1+48], %fd14;
	st.local.f64 	[%rd1+56], %fd16;
	st.local.f64 	[%rd1+64], %fd18;
	sub.f64 	%fd242, %fd8, %fd2;
	st.local.f64 	[%rd2], %fd242;
	sub.f64 	%fd243, %fd14, %fd8;
	st.local.f64 	[%rd2+24], %fd243;
	sub.f64 	%fd244, %fd2, %fd14;
	st.local.f64 	[%rd2+48], %fd244;
	sub.f64 	%fd245, %fd10, %fd4;
	st.local.f64 	[%rd2+8], %fd245;
	sub.f64 	%fd246, %fd16, %fd10;
	st.local.f64 	[%rd2+32], %fd246;
	sub.f64 	%fd247, %fd4, %fd16;
	st.local.f64 	[%rd2+56], %fd247;
	sub.f64 	%fd248, %fd12, %fd6;
	st.local.f64 	[%rd2+16], %fd248;
	sub.f64 	%fd249, %fd18, %fd12;
	st.local.f64 	[%rd2+40], %fd249;
	sub.f64 	%fd250, %fd6, %fd18;
	st.local.f64 	[%rd2+64], %fd250;
	mul.f64 	%fd251, %fd245, %fd245;
	fma.rn.f64 	%fd252, %fd242, %fd242, %fd251;
	fma.rn.f64 	%fd253, %fd248, %fd248, %fd252;
	sqrt.rn.f64 	%fd254, %fd253;
	st.local.f64 	[%rd3], %fd254;
	mul.f64 	%fd255, %fd246, %fd246;
	fma.rn.f64 	%fd256, %fd243, %fd243, %fd255;
	fma.rn.f64 	%fd257, %fd249, %fd249, %fd256;
	sqrt.rn.f64 	%fd258, %fd257;
	st.local.f64 	[%rd3+8], %fd258;
	mul.f64 	%fd259, %fd247, %fd247;
	fma.rn.f64 	%fd260, %fd244, %fd244, %fd259;
	fma.rn.f64 	%fd261, %fd250, %fd250, %fd260;
	sqrt.rn.f64 	%fd262, %fd261;
	st.local.f64 	[%rd3+16], %fd262;
	mov.u32 	%r45, %ntid.x;
	cvt.rn.f64.u32 	%fd20, %r45;
	setp.lt.s32 	%p25, %r117, 1;
	@%p25 bra 	$L__BB0_13;
	cvt.rn.f64.u32 	%fd264, %r4;
	div.rn.f64 	%fd21, %fd264, %fd20;
	add.s32 	%r47, %r4, 1;
	cvt.rn.f64.u32 	%fd265, %r47;
	div.rn.f64 	%fd22, %fd265, %fd20;
	cvta.to.global.u64 	%rd45, %rd17;
	mul.wide.u32 	%rd46, %r1, 8;
	add.s64 	%rd47, %rd45, %rd46;
	ld.global.f64 	%fd23, [%rd47];
	add.f64 	%fd266, %fd151, %fd151;
	div.rn.f64 	%fd24, %fd266, %fd152;
	mov.f64 	%fd267, 0d4014000000000000;
	{
	.reg .b32 %temp; 
	mov.b64 	{%temp, %r5}, %fd267;
	}
	mov.f64 	%fd268, 0d4008000000000000;
	{
	.reg .b32 %temp; 
	mov.b64 	{%temp, %r6}, %fd268;
	}
	mul.f64 	%fd269, %fd150, %fd151;
	add.f64 	%fd270, %fd150, %fd151;
	mul.f64 	%fd271, %fd152, %fd270;
	div.rn.f64 	%fd25, %fd269, %fd271;
	neg.f64 	%fd26, %fd25;
	mov.b32 	%r121, 0;
	mov.f64 	%fd1082, 0d0000000000000000;
	mov.f64 	%fd1083, %fd1082;
	mov.f64 	%fd1084, %fd1082;
	mov.f64 	%fd1085, %fd1082;
	mov.f64 	%fd1086, %fd1082;
	mov.f64 	%fd1087, %fd1082;
	mov.f64 	%fd1088, %fd1082;
	mov.f64 	%fd1089, %fd1082;
	mov.f64 	%fd1090, %fd1082;
$L__BB0_6:
	ld.param.u64 	%rd84, [_Z15kernelKboundaryPddddddddPKdS1_S1_S1_iS1_S1_S1_S1_S1_S1_S1_iid_param_11];
	ld.param.u64 	%rd83, [_Z15kernelKboundaryPddddddddPKdS1_S1_S1_iS1_S1_S1_S1_S1_S1_S1_iid_param_10];
	ld.param.u64 	%rd82, [_Z15kernelKboundaryPddddddddPKdS1_S1_S1_iS1_S1_S1_S1_S1_S1_S1_iid_param_9];
	ld.param.u64 	%rd81, [_Z15kernelKboundaryPddddddddPKdS1_S1_S1_iS1_S1_S1_S1_S1_S1_S1_iid_param_8];
	cvta.to.global.u64 	%rd48, %rd81;
	mul.wide.u32 	%rd49, %r121, 8;
	add.s64 	%rd50, %rd48, %rd49;
	ld.global.f64 	%fd272, [%rd50];
	mul.f64 	%fd36, %fd272, %fd23;
	cvta.to.global.u64 	%rd51, %rd82;
	add.s64 	%rd52, %rd51, %rd49;
	ld.global.f64 	%fd273, [%rd52];
	cvta.to.global.u64 	%rd53, %rd83;
	add.s64 	%rd54, %rd53, %rd49;
	ld.global.f64 	%fd274, [%rd54];
	cvta.to.global.u64 	%rd55, %rd84;
	add.s64 	%rd56, %rd55, %rd49;
	ld.global.f64 	%fd275, [%rd56];
	mul.f64 	%fd276, %fd274, %fd7;
	fma.rn.f64 	%fd277, %fd273, %fd1, %fd276;
	fma.rn.f64 	%fd37, %fd275, %fd13, %fd277;
	mul.f64 	%fd278, %fd274, %fd9;
	fma.rn.f64 	%fd279, %fd273, %fd3, %fd278;
	fma.rn.f64 	%fd38, %fd275, %fd15, %fd279;
	mul.f64 	%fd280, %fd274, %fd11;
	fma.rn.f64 	%fd281, %fd273, %fd5, %fd280;
	fma.rn.f64 	%fd39, %fd275, %fd17, %fd281;
	mov.b32 	%r122, 0;
$L__BB0_7:
	ld.param.f64 	%fd1044, [_Z15kernelKboundaryPddddddddPKdS1_S1_S1_iS1_S1_S1_S1_S1_S1_S1_iid_param_3];
	ld.param.f64 	%fd1041, [_Z15kernelKboundaryPddddddddPKdS1_S1_S1_iS1_S1_S1_S1_S1_S1_S1_iid_param_2];
	setp.lt.s32 	%p26, %r6, 0;
	and.b32  	%r50, %r6, 2146435072;
	setp.eq.s32 	%p27, %r50, 1073741824;
	setp.lt.s32 	%p28, %r5, 0;
	and.b32  	%r51, %r5, 2146435072;
	setp.eq.s32 	%p29, %r51, 1074790400;
	mul.wide.u32 	%rd57, %r122, 8;
	add.s64 	%rd58, %rd3, %rd57;
	ld.local.f64 	%fd282, [%rd58];
	mov.u32 	%r52, %ntid.x;
	cvt.rn.f64.u32 	%fd283, %r52;
	div.rn.f64 	%fd49, %fd282, %fd283;
	mul.wide.u32 	%rd59, %r122, 24;
	add.s64 	%rd60, %rd1, %rd59;
	add.s64 	%rd61, %rd2, %rd59;
	ld.local.f64 	%fd284, [%rd60];
	ld.local.f64 	%fd285, [%rd61];
	fma.rn.f64 	%fd286, %fd21, %fd285, %fd284;
	sub.f64 	%fd287, %fd37, %fd286;
	ld.local.f64 	%fd288, [%rd60+8];
	ld.local.f64 	%fd289, [%rd61+8];
	fma.rn.f64 	%fd290, %fd21, %fd289, %fd288;
	sub.f64 	%fd291, %fd38, %fd290;
	ld.local.f64 	%fd292, [%rd60+16];
	ld.local.f64 	%fd293, [%rd61+16];
	fma.rn.f64 	%fd294, %fd21, %fd293, %fd292;
	sub.f64 	%fd295, %fd39, %fd294;
	fma.rn.f64 	%fd296, %fd22, %fd285, %fd284;
	sub.f64 	%fd297, %fd37, %fd296;
	fma.rn.f64 	%fd298, %fd22, %fd289, %fd288;
	sub.f64 	%fd299, %fd38, %fd298;
	fma.rn.f64 	%fd300, %fd22, %fd293, %fd292;
	sub.f64 	%fd301, %fd39, %fd300;
	mul.f64 	%fd50, %fd287, %fd287;
	mul.f64 	%fd51, %fd291, %fd291;
	add.f64 	%fd302, %fd50, %fd51;
	mul.f64 	%fd52, %fd295, %fd295;
	add.f64 	%fd303, %fd302, %fd52;
	sqrt.rn.f64 	%fd53, %fd303;
	mul.f64 	%fd54, %fd297, %fd297;
	mul.f64 	%fd55, %fd299, %fd299;
	add.f64 	%fd304, %fd54, %fd55;
	mul.f64 	%fd56, %fd301, %fd301;
	add.f64 	%fd305, %fd304, %fd56;
	sqrt.rn.f64 	%fd57, %fd305;
	div.rn.f64 	%fd58, %fd285, %fd282;
	div.rn.f64 	%fd59, %fd289, %fd282;
	div.rn.f64 	%fd60, %fd293, %fd282;
	mov.b32 	%r53, 1;
	mov.b32 	%r54, -3;
	mov.b32 	%r55, 3;
	mov.b32 	%r56, -1;
	st.local.v4.u32 	[%rd4], {%r56, %r55, %r54, %r53};
	mov.b32 	%r123, 0;
	mov.b32 	%r57, -2;
	st.local.v4.u32 	[%rd5], {%r57, %r56, %r123, %r53};
	mul.f64 	%fd306, %fd291, 0d4008000000000000;
	mul.f64 	%fd61, %fd306, %fd287;
	{
	.reg .b32 %temp; 
	mov.b64 	{%temp, %r58}, %fd53;
	}
	abs.f64 	%fd62, %fd53;
	setp.lt.s32 	%p30, %r58, 0;
	and.pred  	%p1, %p30, %p29;
	selp.b32 	%r59, %r58, 0, %p29;
	or.b32  	%r60, %r59, 2146435072;
	selp.b32 	%r61, %r60, %r59, %p28;
	mov.b64 	%fd63, {%r123, %r61};
	add.f64 	%fd307, %fd53, 0d4014000000000000;
	{
	.reg .b32 %temp; 
	mov.b64 	{%temp, %r62}, %fd307;
	}
	and.b32  	%r9, %r62, 2146435072;
	and.b32  	%r63, %r5, 2147483647;
	setp.ne.s32 	%p31, %r63, 1071644672;
	selp.b32 	%r64, 0, 2146435072, %p28;
	or.b32  	%r65, %r64, -2147483648;
	selp.b32 	%r66, %r65, %r64, %p31;
	selp.b32 	%r67, %r66, %r64, %p29;
	selp.b32 	%r68, %r67, %r64, %p30;
	mov.b64 	%fd64, {%r123, %r68};
	mul.f64 	%fd308, %fd295, 0d4008000000000000;
	mul.f64 	%fd65, %fd308, %fd287;
	div.rn.f64 	%fd66, %fd53, %fd1044;
	add.f64 	%fd309, %fd53, %fd53;
	div.rn.f64 	%fd67, %fd309, %fd1044;
	div.rn.f64 	%fd68, %fd53, %fd1041;
	div.rn.f64 	%fd69, %fd309, %fd1041;
	mul.f64 	%fd70, %fd291, %fd287;
	and.pred  	%p2, %p30, %p27;
	selp.b32 	%r69, %r58, 0, %p27;
	or.b32  	%r70, %r69, 2146435072;
	selp.b32 	%r71, %r70, %r69, %p26;
	mov.b64 	%fd71, {%r123, %r71};
	add.f64 	%fd310, %fd53, 0d4008000000000000;
	{
	.reg .b32 %temp; 
	mov.b64 	{%temp, %r72}, %fd310;
	}
	and.b32  	%r10, %r72, 2146435072;
	and.b32  	%r73, %r6, 2147483647;
	setp.ne.s32 	%p32, %r73, 1071644672;
	selp.b32 	%r74, 0, 2146435072, %p26;
	or.b32  	%r75, %r74, -2147483648;
	selp.b32 	%r76, %r75, %r74, %p32;
	selp.b32 	%r77, %r76, %r74, %p27;
	selp.b32 	%r78, %r77, %r74, %p30;
	mov.b64 	%fd72, {%r123, %r78};
	mul.f64 	%fd73, %fd295, %fd287;
	mul.f64 	%fd74, %fd291, %fd306;
	mul.f64 	%fd75, %fd308, %fd291;
	mul.f64 	%fd76, %fd295, %fd291;
	mul.f64 	%fd77, %fd306, %fd295;
	mul.f64 	%fd78, %fd295, %fd308;
	mul.f64 	%fd311, %fd287, 0d4008000000000000;
	mul.f64 	%fd79, %fd287, %fd311;
	mul.f64 	%fd80, %fd311, %fd291;
	mul.f64 	%fd81, %fd311, %fd295;
	mul.f64 	%fd312, %fd299, 0d4008000000000000;
	mul.f64 	%fd82, %fd312, %fd297;
	{
	.reg .b32 %temp; 
	mov.b64 	{%temp, %r79}, %fd57;
	}
	abs.f64 	%fd83, %fd57;
	setp.lt.s32 	%p33, %r79, 0;
	and.pred  	%p3, %p33, %p29;
	selp.b32 	%r80, %r79, 0, %p29;
	or.b32  	%r81, %r80, 2146435072;
	selp.b32 	%r82, %r81, %r80, %p28;
	mov.b64 	%fd84, {%r123, %r82};
	add.f64 	%fd313, %fd57, 0d4014000000000000;
	{
	.reg .b32 %temp; 
	mov.b64 	{%temp, %r83}, %fd313;
	}
	and.b32  	%r11, %r83, 2146435072;
	selp.b32 	%r84, %r67, %r64, %p33;
	mov.b64 	%fd85, {%r123, %r84};
	mul.f64 	%fd314, %fd301, 0d4008000000000000;
	mul.f64 	%fd86, %fd314, %fd297;
	div.rn.f64 	%fd87, %fd57, %fd1044;
	add.f64 	%fd315, %fd57, %fd57;
	div.rn.f64 	%fd88, %fd315, %fd1044;
	div.rn.f64 	%fd89, %fd57, %fd1041;
	div.rn.f64 	%fd90, %fd315, %fd1041;
	mul.f64 	%fd91, %fd299, %fd297;
	and.pred  	%p4, %p33, %p27;
	selp.b32 	%r85, %r79, 0, %p27;
	or.b32  	%r86, %r85, 2146435072;
	selp.b32 	%r87, %r86, %r85, %p26;
	mov.b64 	%fd92, {%r123, %r87};
	add.f64 	%fd316, %fd57, 0d4008000000000000;
	{
	.reg .b32 %temp; 
	mov.b64 	{%temp, %r88}, %fd316;
	}
	and.b32  	%r12, %r88, 2146435072;
	selp.b32 	%r89, %r77, %r74, %p33;
	mov.b64 	%fd93, {%r123, %r89};
	mul.f64 	%fd94, %fd301, %fd297;
	mul.f64 	%fd95, %fd299, %fd312;
	mul.f64 	%fd96, %fd314, %fd299;
	mul.f64 	%fd97, %fd301, %fd299;
	mul.f64 	%fd98, %fd312, %fd301;
	mul.f64 	%fd99, %fd301, %fd314;
	mul.f64 	%fd317, %fd297, 0d4008000000000000;
	mul.f64 	%fd100, %fd297, %fd317;
	mul.f64 	%fd101, %fd317, %fd299;
	mul.f64 	%fd102, %fd317, %fd301;
	mul.f64 	%fd318, %fd25, 0d0000000000000000;
	div.rn.f64 	%fd103, %fd318, %fd53;
	div.rn.f64 	%fd104, %fd26, %fd53;
	div.rn.f64 	%fd105, %fd25, %fd53;
	div.rn.f64 	%fd106, %fd318, %fd57;
	div.rn.f64 	%fd107, %fd26, %fd57;
	div.rn.f64 	%fd108, %fd25, %fd57;
	mov.u64 	%rd85, %rd5;
	mov.u64 	%rd86, %rd4;
$L__BB0_8:
	ld.param.u32 	%r120, [_Z15kernelKboundaryPddddddddPKdS1_S1_S1_iS1_S1_S1_S1_S1_S1_S1_iid_param_20];
	ld.param.f64 	%fd1039, [_Z15kernelKboundaryPddddddddPKdS1_S1_S1_iS1_S1_S1_S1_S1_S1_S1_iid_param_1];
	ld.local.u32 	%r90, [%rd85];
	cvt.rn.f64.s32 	%fd319, %r90;
	mov.u32 	%r91, %ctaid.z;
	cvt.rn.f64.u32 	%fd320, %r91;
	cvt.rn.f64.s32 	%fd321, %r120;
	add.f64 	%fd322, %fd320, %fd321;
	add.f64 	%fd323, %fd322, %fd319;
	mul.f64 	%fd118, %fd1039, %fd323;
	setp.le.f64 	%p34, %fd118, 0d0000000000000000;
	@%p34 bra 	$L__BB0_10;
	ld.param.f64 	%fd1045, [_Z15kernelKboundaryPddddddddPKdS1_S1_S1_iS1_S1_S1_S1_S1_S1_S1_iid_param_3];
	ld.param.f64 	%fd1042, [_Z15kernelKboundaryPddddddddPKdS1_S1_S1_iS1_S1_S1_S1_S1_S1_S1_iid_param_2];
	setp.ne.s32 	%p35, %r12, 2146435072;
	setp.eq.f64 	%p36, %fd57, 0d3FF0000000000000;
	setp.neu.f64 	%p37, %fd83, 0d7FF0000000000000;
	add.f64 	%fd324, %fd54, %fd55;
	add.f64 	%fd325, %fd324, %fd56;
	setp.ltu.f64 	%p38, %fd325, 0d0000000000000000;
	setp.ne.s32 	%p40, %r11, 2146435072;
	setp.eq.f64 	%p41, %fd325, 0d0000000000000000;
	setp.ne.s32 	%p42, %r10, 2146435072;
	setp.eq.f64 	%p43, %fd53, 0d3FF0000000000000;
	setp.neu.f64 	%p44, %fd62, 0d7FF0000000000000;
	add.f64 	%fd326, %fd50, %fd51;
	add.f64 	%fd327, %fd326, %fd52;
	setp.ltu.f64 	%p45, %fd327, 0d0000000000000000;
	setp.ne.s32 	%p47, %r9, 2146435072;
	setp.eq.f64 	%p48, %fd327, 0d0000000000000000;
	{ // callseq 0, 0
	.param .b64 param0;
	st.param.f64 	[param0], %fd62;
	.param .b64 param1;
	st.param.f64 	[param1], 0d4014000000000000;
	.param .b64 retval0;
	call.uni (retval0), 
	__internal_accurate_pow, 
	(
	param0, 
	param1
	);
	ld.param.f64 	%fd328, [retval0];
	} // callseq 0
	neg.f64 	%fd330, %fd328;
	selp.f64 	%fd331, %fd330, %fd328, %p1;
	sub.f64 	%fd332, %fd118, %fd66;
	mul.f64 	%fd333, %fd332, %fd332;
	add.f64 	%fd334, %fd67, %fd118;
	mul.f64 	%fd335, %fd334, %fd333;
	div.rn.f64 	%fd336, %fd335, 0d4018000000000000;
	setp.gt.f64 	%p49, %fd118, %fd66;
	selp.f64 	%fd337, 0d3FF0000000000000, 0d0000000000000000, %p49;
	mul.f64 	%fd338, %fd336, %fd337;
	sub.f64 	%fd339, %fd118, %fd68;
	mul.f64 	%fd340, %fd339, %fd339;
	add.f64 	%fd341, %fd69, %fd118;
	mul.f64 	%fd342, %fd341, %fd340;
	div.rn.f64 	%fd343, %fd342, 0d4018000000000000;
	setp.gt.f64 	%p50, %fd118, %fd68;
	selp.f64 	%fd344, 0d3FF0000000000000, 0d0000000000000000, %p50;
	mul.f64 	%fd345, %fd343, %fd344;
	sub.f64 	%fd346, %fd338, %fd345;
	{ // callseq 1, 0
	.param .b64 param0;
	st.param.f64 	[param0], %fd62;
	.param .b64 param1;
	st.param.f64 	[param1], 0d4008000000000000;
	.param .b64 retval0;
	call.uni (retval0), 
	__internal_accurate_pow, 
	(
	param0, 
	param1
	);
	ld.param.f64 	%fd347, [retval0];
	} // callseq 1
	neg.f64 	%fd349, %fd347;
	selp.f64 	%fd350, %fd349, %fd347, %p2;
	mul.f64 	%fd351, %fd332, %fd337;
	mul.f64 	%fd352, %fd1045, %fd1045;
	div.rn.f64 	%fd353, %fd351, %fd352;
	mul.f64 	%fd354, %fd339, %fd344;
	mul.f64 	%fd355, %fd1042, %fd1042;
	div.rn.f64 	%fd356, %fd354, %fd355;
	sub.f64 	%fd357, %fd353, %fd356;
	setp.gt.f64 	%p51, %fd53, %fd68;
	selp.f64 	%fd358, 0d3FF0000000000000, 0d0000000000000000, %p51;
	mul.f64 	%fd359, %fd339, %fd358;
	div.rn.f64 	%fd360, %fd359, %fd355;
	sub.f64 	%fd361, %fd353, %fd360;
	selp.f64 	%fd362, %fd63, %fd331, %p48;
	selp.f64 	%fd363, %fd362, %fd64, %p44;
	mov.f64 	%fd364, 0d4014000000000000;
	add.rn.f64 	%fd365, %fd53, %fd364;
	selp.f64 	%fd366, %fd365, %fd363, %p45;
	selp.f64 	%fd367, %fd362, %fd366, %p47;
	selp.f64 	%fd368, 0d3FF0000000000000, %fd367, %p43;
	div.rn.f64 	%fd369, %fd61, %fd368;
	div.rn.f64 	%fd370, %fd65, %fd368;
	mul.f64 	%fd371, %fd370, 0d0000000000000000;
	fma.rn.f64 	%fd372, %fd369, 0d0000000000000000, %fd371;
	mul.f64 	%fd373, %fd24, %fd372;
	selp.f64 	%fd374, %fd71, %fd350, %p48;
	selp.f64 	%fd375, %fd374, %fd72, %p44;
	mov.f64 	%fd376, 0d4008000000000000;
	add.rn.f64 	%fd377, %fd53, %fd376;
	selp.f64 	%fd378, %fd377, %fd375, %p45;
	selp.f64 	%fd379, %fd374, %fd378, %p42;
	selp.f64 	%fd380, 0d3FF0000000000000, %fd379, %p43;
	div.rn.f64 	%fd381, %fd70, %fd380;
	mul.f64 	%fd382, %fd381, 0d0000000000000000;
	div.rn.f64 	%fd383, %fd73, %fd380;
	mul.f64 	%fd384, %fd383, 0d0000000000000000;
	add.f64 	%fd385, %fd382, %fd384;
	mul.f64 	%fd386, %fd24, %fd385;
	mul.f64 	%fd387, %fd357, %fd386;
	fma.rn.f64 	%fd388, %fd346, %fd373, %fd387;
	mul.f64 	%fd389, %fd361, %fd103;
	div.rn.f64 	%fd390, %fd74, %fd368;
	rcp.rn.f64 	%fd391, %fd380;
	sub.f64 	%fd392, %fd390, %fd391;
	div.rn.f64 	%fd393, %fd75, %fd368;
	mul.f64 	%fd394, %fd393, 0d0000000000000000;
	fma.rn.f64 	%fd395, %fd392, 0d0000000000000000, %fd394;
	mul.f64 	%fd396, %fd24, %fd395;
	fma.rn.f64 	%fd397, %fd346, %fd396, %fd389;
	div.rn.f64 	%fd398, %fd51, %fd380;
	div.rn.f64 	%fd399, %fd76, %fd380;
	mul.f64 	%fd400, %fd399, 0d0000000000000000;
	fma.rn.f64 	%fd401, %fd398, 0d0000000000000000, %fd400;
	mul.f64 	%fd402, %fd24, %fd401;
	fma.rn.f64 	%fd403, %fd357, %fd402, %fd397;
	div.rn.f64 	%fd404, %fd77, %fd368;
	div.rn.f64 	%fd405, %fd78, %fd368;
	sub.f64 	%fd406, %fd405, %fd391;
	mul.f64 	%fd407, %fd406, 0d0000000000000000;
	fma.rn.f64 	%fd408, %fd404, 0d0000000000000000, %fd407;
	mul.f64 	%fd409, %fd24, %fd408;
	fma.rn.f64 	%fd410, %fd346, %fd409, %fd389;
	div.rn.f64 	%fd411, %fd52, %fd380;
	mul.f64 	%fd412, %fd411, 0d0000000000000000;
	fma.rn.f64 	%fd413, %fd399, 0d0000000000000000, %fd412;
	mul.f64 	%fd414, %fd24, %fd413;
	fma.rn.f64 	%fd415, %fd357, %fd414, %fd410;
	div.rn.f64 	%fd416, %fd79, %fd368;
	sub.f64 	%fd417, %fd416, %fd391;
	mul.f64 	%fd418, %fd417, 0d0000000000000000;
	add.f64 	%fd419, %fd418, %fd370;
	mul.f64 	%fd420, %fd24, %fd419;
	fma.rn.f64 	%fd421, %fd346, %fd420, %fd389;
	div.rn.f64 	%fd422, %fd50, %fd380;
	mul.f64 	%fd423, %fd422, 0d0000000000000000;
	add.f64 	%fd424, %fd423, %fd383;
	mul.f64 	%fd425, %fd24, %fd424;
	fma.rn.f64 	%fd426, %fd357, %fd425, %fd421;
	div.rn.f64 	%fd427, %fd80, %fd368;
	mul.f64 	%fd428, %fd427, 0d0000000000000000;
	add.f64 	%fd429, %fd428, %fd393;
	mul.f64 	%fd430, %fd24, %fd429;
	add.f64 	%fd431, %fd382, %fd399;
	mul.f64 	%fd432, %fd24, %fd431;
	mul.f64 	%fd433, %fd357, %fd432;
	fma.rn.f64 	%fd434, %fd346, %fd430, %fd433;
	div.rn.f64 	%fd435, %fd81, %fd368;
	mul.f64 	%fd436, %fd435, 0d0000000000000000;
	add.f64 	%fd437, %fd436, %fd406;
	mul.f64 	%fd438, %fd24, %fd437;
	mul.f64 	%fd439, %fd346, %fd438;
	fma.rn.f64 	%fd440, %fd361, %fd104, %fd439;
	add.f64 	%fd441, %fd384, %fd411;
	mul.f64 	%fd442, %fd24, %fd441;
	fma.rn.f64 	%fd443, %fd357, %fd442, %fd440;
	sub.f64 	%fd444, %fd418, %fd369;
	mul.f64 	%fd445, %fd24, %fd444;
	fma.rn.f64 	%fd446, %fd346, %fd445, %fd389;
	sub.f64 	%fd447, %fd423, %fd381;
	mul.f64 	%fd448, %fd24, %fd447;
	fma.rn.f64 	%fd449, %fd357, %fd448, %fd446;
	sub.f64 	%fd450, %fd428, %fd392;
	mul.f64 	%fd451, %fd24, %fd450;
	mul.f64 	%fd452, %fd346, %fd451;
	fma.rn.f64 	%fd453, %fd361, %fd105, %fd452;
	sub.f64 	%fd454, %fd382, %fd398;
	mul.f64 	%fd455, %fd24, %fd454;
	fma.rn.f64 	%fd456, %fd357, %fd455, %fd453;
	sub.f64 	%fd457, %fd436, %fd404;
	mul.f64 	%fd458, %fd24, %fd457;
	sub.f64 	%fd459, %fd384, %fd399;
	mul.f64 	%fd460, %fd24, %fd459;
	mul.f64 	%fd461, %fd357, %fd460;
	fma.rn.f64 	%fd462, %fd346, %fd458, %fd461;
	fma.rn.f64 	%fd463, %fd388, %fd58, 0d0000000000000000;
	fma.rn.f64 	%fd464, %fd403, %fd58, 0d0000000000000000;
	fma.rn.f64 	%fd465, %fd415, %fd58, 0d0000000000000000;
	fma.rn.f64 	%fd466, %fd426, %fd58, 0d0000000000000000;
	fma.rn.f64 	%fd467, %fd434, %fd58, 0d0000000000000000;
	fma.rn.f64 	%fd468, %fd443, %fd58, 0d0000000000000000;
	fma.rn.f64 	%fd469, %fd449, %fd58, 0d0000000000000000;
	fma.rn.f64 	%fd470, %fd456, %fd58, 0d0000000000000000;
	fma.rn.f64 	%fd471, %fd462, %fd58, 0d0000000000000000;
	or.pred  	%p52, %p47, %p45;
	xor.pred  	%p53, %p47, %p52;
	selp.f64 	%fd472, %fd365, %fd362, %p53;
	selp.f64 	%fd473, %fd472, %fd64, %p44;
	selp.f64 	%fd474, %fd472, %fd473, %p52;
	selp.f64 	%fd475, 0d3FF0000000000000, %fd474, %p43;
	div.rn.f64 	%fd476, %fd61, %fd475;
	mul.f64 	%fd477, %fd476, 0d0000000000000000;
	div.rn.f64 	%fd478, %fd65, %fd475;
	sub.f64 	%fd479, %fd477, %fd478;
	mul.f64 	%fd480, %fd24, %fd479;
	or.pred  	%p54, %p42, %p45;
	xor.pred  	%p55, %p42, %p54;
	selp.f64 	%fd481, %fd377, %fd374, %p55;
	selp.f64 	%fd482, %fd481, %fd72, %p44;
	selp.f64 	%fd483, %fd481, %fd482, %p54;
	selp.f64 	%fd484, 0d3FF0000000000000, %fd483, %p43;
	div.rn.f64 	%fd485, %fd70, %fd484;
	mul.f64 	%fd486, %fd485, 0d0000000000000000;
	div.rn.f64 	%fd487, %fd73, %fd484;
	sub.f64 	%fd488, %fd486, %fd487;
	mul.f64 	%fd489, %fd24, %fd488;
	mul.f64 	%fd490, %fd357, %fd489;
	fma.rn.f64 	%fd491, %fd346, %fd480, %fd490;
	div.rn.f64 	%fd492, %fd74, %fd475;
	rcp.rn.f64 	%fd493, %fd484;
	sub.f64 	%fd494, %fd492, %fd493;
	mul.f64 	%fd495, %fd494, 0d0000000000000000;
	div.rn.f64 	%fd496, %fd75, %fd475;
	sub.f64 	%fd497, %fd495, %fd496;
	mul.f64 	%fd498, %fd24, %fd497;
	fma.rn.f64 	%fd499, %fd346, %fd498, %fd389;
	div.rn.f64 	%fd500, %fd51, %fd484;
	mul.f64 	%fd501, %fd500, 0d0000000000000000;
	div.rn.f64 	%fd502, %fd76, %fd484;
	sub.f64 	%fd503, %fd501, %fd502;
	mul.f64 	%fd504, %fd24, %fd503;
	fma.rn.f64 	%fd505, %fd357, %fd504, %fd499;
	div.rn.f64 	%fd506, %fd77, %fd475;
	mul.f64 	%fd507, %fd506, 0d0000000000000000;
	div.rn.f64 	%fd508, %fd78, %fd475;
	sub.f64 	%fd509, %fd508, %fd493;
	sub.f64 	%fd510, %fd507, %fd509;
	mul.f64 	%fd511, %fd24, %fd510;
	mul.f64 	%fd512, %fd346, %fd511;
	fma.rn.f64 	%fd513, %fd361, %fd105, %fd512;
	mul.f64 	%fd514, %fd502, 0d0000000000000000;
	div.rn.f64 	%fd515, %fd52, %fd484;
	sub.f64 	%fd516, %fd514, %fd515;
	mul.f64 	%fd517, %fd24, %fd516;
	fma.rn.f64 	%fd518, %fd357, %fd517, %fd513;
	div.rn.f64 	%fd519, %fd79, %fd475;
	sub.f64 	%fd520, %fd519, %fd493;
	mul.f64 	%fd521, %fd478, 0d0000000000000000;
	fma.rn.f64 	%fd522, %fd520, 0d0000000000000000, %fd521;
	mul.f64 	%fd523, %fd24, %fd522;
	fma.rn.f64 	%fd524, %fd346, %fd523, %fd389;
	div.rn.f64 	%fd525, %fd50, %fd484;
	mul.f64 	%fd526, %fd487, 0d0000000000000000;
	fma.rn.f64 	%fd527, %fd525, 0d0000000000000000, %fd526;
	mul.f64 	%fd528, %fd24, %fd527;
	fma.rn.f64 	%fd529, %fd357, %fd528, %fd524;
	div.rn.f64 	%fd530, %fd80, %fd475;
	mul.f64 	%fd531, %fd496, 0d0000000000000000;
	fma.rn.f64 	%fd532, %fd530, 0d0000000000000000, %fd531;
	mul.f64 	%fd533, %fd24, %fd532;
	add.f64 	%fd534, %fd486, %fd514;
	mul.f64 	%fd535, %fd24, %fd534;
	mul.f64 	%fd536, %fd357, %fd535;
	fma.rn.f64 	%fd537, %fd346, %fd533, %fd536;
	div.rn.f64 	%fd538, %fd81, %fd475;
	mul.f64 	%fd539, %fd509, 0d0000000000000000;
	fma.rn.f64 	%fd540, %fd538, 0d0000000000000000, %fd539;
	mul.f64 	%fd541, %fd24, %fd540;
	fma.rn.f64 	%fd542, %fd346, %fd541, %fd389;
	mul.f64 	%fd543, %fd515, 0d0000000000000000;
	add.f64 	%fd544, %fd526, %fd543;
	mul.f64 	%fd545, %fd24, %fd544;
	fma.rn.f64 	%fd546, %fd357, %fd545, %fd542;
	add.f64 	%fd547, %fd520, %fd477;
	mul.f64 	%fd548, %fd24, %fd547;
	mul.f64 	%fd549, %fd346, %fd548;
	fma.rn.f64 	%fd550, %fd361, %fd104, %fd549;
	add.f64 	%fd551, %fd525, %fd486;
	mul.f64 	%fd552, %fd24, %fd551;
	fma.rn.f64 	%fd553, %fd357, %fd552, %fd550;
	add.f64 	%fd554, %fd530, %fd495;
	mul.f64 	%fd555, %fd24, %fd554;
	fma.rn.f64 	%fd556, %fd346, %fd555, %fd389;
	add.f64 	%fd557, %fd485, %fd501;
	mul.f64 	%fd558, %fd24, %fd557;
	fma.rn.f64 	%fd559, %fd357, %fd558, %fd556;
	add.f64 	%fd560, %fd538, %fd507;
	mul.f64 	%fd561, %fd24, %fd560;
	add.f64 	%fd562, %fd487, %fd514;
	mul.f64 	%fd563, %fd24, %fd562;
	mul.f64 	%fd564, %fd357, %fd563;
	fma.rn.f64 	%fd565, %fd346, %fd561, %fd564;
	fma.rn.f64 	%fd566, %fd491, %fd59, %fd463;
	fma.rn.f64 	%fd567, %fd505, %fd59, %fd464;
	fma.rn.f64 	%fd568, %fd518, %fd59, %fd465;
	fma.rn.f64 	%fd569, %fd529, %fd59, %fd466;
	fma.rn.f64 	%fd570, %fd537, %fd59, %fd467;
	fma.rn.f64 	%fd571, %fd546, %fd59, %fd468;
	fma.rn.f64 	%fd572, %fd553, %fd59, %fd469;
	fma.rn.f64 	%fd573, %fd559, %fd59, %fd470;
	fma.rn.f64 	%fd574, %fd565, %fd59, %fd471;
	add.f64 	%fd575, %fd476, %fd521;
	mul.f64 	%fd576, %fd24, %fd575;
	add.f64 	%fd577, %fd485, %fd526;
	mul.f64 	%fd578, %fd24, %fd577;
	mul.f64 	%fd579, %fd357, %fd578;
	fma.rn.f64 	%fd580, %fd346, %fd576, %fd579;
	add.f64 	%fd581, %fd494, %fd531;
	mul.f64 	%fd582, %fd24, %fd581;
	mul.f64 	%fd583, %fd346, %fd582;
	fma.rn.f64 	%fd584, %fd361, %fd104, %fd583;
	add.f64 	%fd585, %fd500, %fd514;
	mul.f64 	%fd586, %fd24, %fd585;
	fma.rn.f64 	%fd587, %fd357, %fd586, %fd584;
	add.f64 	%fd588, %fd506, %fd539;
	mul.f64 	%fd589, %fd24, %fd588;
	fma.rn.f64 	%fd590, %fd346, %fd589, %fd389;
	add.f64 	%fd591, %fd502, %fd543;
	mul.f64 	%fd592, %fd24, %fd591;
	fma.rn.f64 	%fd593, %fd357, %fd592, %fd590;
	sub.f64 	%fd594, %fd521, %fd520;
	mul.f64 	%fd595, %fd24, %fd594;
	mul.f64 	%fd596, %fd346, %fd595;
	fma.rn.f64 	%fd597, %fd361, %fd105, %fd596;
	sub.f64 	%fd598, %fd526, %fd525;
	mul.f64 	%fd599, %fd24, %fd598;
	fma.rn.f64 	%fd600, %fd357, %fd599, %fd597;
	sub.f64 	%fd601, %fd531, %fd530;
	mul.f64 	%fd602, %fd24, %fd601;
	sub.f64 	%fd603, %fd514, %fd485;
	mul.f64 	%fd604, %fd24, %fd603;
	mul.f64 	%fd605, %fd357, %fd604;
	fma.rn.f64 	%fd606, %fd346, %fd602, %fd605;
	sub.f64 	%fd607, %fd539, %fd538;
	mul.f64 	%fd608, %fd24, %fd607;
	fma.rn.f64 	%fd609, %fd346, %fd608, %fd389;
	sub.f64 	%fd610, %fd543, %fd487;
	mul.f64 	%fd611, %fd24, %fd610;
	fma.rn.f64 	%fd612, %fd357, %fd611, %fd609;
	fma.rn.f64 	%fd613, %fd520, 0d0000000000000000, %fd477;
	mul.f64 	%fd614, %fd24, %fd613;
	fma.rn.f64 	%fd615, %fd346, %fd614, %fd389;
	fma.rn.f64 	%fd616, %fd525, 0d0000000000000000, %fd486;
	mul.f64 	%fd617, %fd24, %fd616;
	fma.rn.f64 	%fd618, %fd357, %fd617, %fd615;
	fma.rn.f64 	%fd619, %fd530, 0d0000000000000000, %fd495;
	mul.f64 	%fd620, %fd24, %fd619;
	fma.rn.f64 	%fd621, %fd346, %fd620, %fd389;
	add.f64 	%fd622, %fd486, %fd501;
	mul.f64 	%fd623, %fd24, %fd622;
	fma.rn.f64 	%fd624, %fd357, %fd623, %fd621;
	fma.rn.f64 	%fd625, %fd538, 0d0000000000000000, %fd507;
	mul.f64 	%fd626, %fd24, %fd625;
	add.f64 	%fd627, %fd526, %fd514;
	mul.f64 	%fd628, %fd24, %fd627;
	mul.f64 	%fd629, %fd357, %fd628;
	fma.rn.f64 	%fd630, %fd346, %fd626, %fd629;
	fma.rn.f64 	%fd631, %fd580, %fd60, %fd566;
	fma.rn.f64 	%fd632, %fd587, %fd60, %fd567;
	fma.rn.f64 	%fd633, %fd593, %fd60, %fd568;
	fma.rn.f64 	%fd634, %fd600, %fd60, %fd569;
	fma.rn.f64 	%fd635, %fd606, %fd60, %fd570;
	fma.rn.f64 	%fd636, %fd612, %fd60, %fd571;
	fma.rn.f64 	%fd637, %fd618, %fd60, %fd572;
	fma.rn.f64 	%fd638, %fd624, %fd60, %fd573;
	fma.rn.f64 	%fd639, %fd630, %fd60, %fd574;
	{ // callseq 2, 0
	.param .b64 param0;
	st.param.f64 	[param0], %fd83;
	.param .b64 param1;
	st.param.f64 	[param1], 0d4014000000000000;
	.param .b64 retval0;
	call.uni (retval0), 
	__internal_accurate_pow, 
	(
	param0, 
	param1
	);
	ld.param.f64 	%fd640, [retval0];
	} // callseq 2
	neg.f64 	%fd642, %fd640;
	selp.f64 	%fd643, %fd642, %fd640, %p3;
	sub.f64 	%fd644, %fd118, %fd87;
	mul.f64 	%fd645, %fd644, %fd644;
	add.f64 	%fd646, %fd88, %fd118;
	mul.f64 	%fd647, %fd646, %fd645;
	div.rn.f64 	%fd648, %fd647, 0d4018000000000000;
	setp.gt.f64 	%p56, %fd118, %fd87;
	selp.f64 	%fd649, 0d3FF0000000000000, 0d0000000000000000, %p56;
	mul.f64 	%fd650, %fd648, %fd649;
	sub.f64 	%fd651, %fd118, %fd89;
	mul.f64 	%fd652, %fd651, %fd651;
	add.f64 	%fd653, %fd90, %fd118;
	mul.f64 	%fd654, %fd653, %fd652;
	div.rn.f64 	%fd655, %fd654, 0d4018000000000000;
	setp.gt.f64 	%p57, %fd118, %fd89;
	selp.f64 	%fd656, 0d3FF0000000000000, 0d0000000000000000, %p57;
	mul.f64 	%fd657, %fd655, %fd656;
	sub.f64 	%fd658, %fd650, %fd657;
	{ // callseq 3, 0
	.param .b64 param0;
	st.param.f64 	[param0], %fd83;
	.param .b64 param1;
	st.param.f64 	[param1], 0d4008000000000000;
	.param .b64 retval0;
	call.uni (retval0), 
	__internal_accurate_pow, 
	(
	param0, 
	param1
	);
	ld.param.f64 	%fd659, [retval0];
	} // callseq 3
	neg.f64 	%fd661, %fd659;
	selp.f64 	%fd662, %fd661, %fd659, %p4;
	mul.f64 	%fd663, %fd644, %fd649;
	div.rn.f64 	%fd664, %fd663, %fd352;
	mul.f64 	%fd665, %fd651, %fd656;
	div.rn.f64 	%fd666, %fd665, %fd355;
	sub.f64 	%fd667, %fd664, %fd666;
	setp.gt.f64 	%p58, %fd57, %fd89;
	selp.f64 	%fd668, 0d3FF0000000000000, 0d0000000000000000, %p58;
	mul.f64 	%fd669, %fd651, %fd668;
	div.rn.f64 	%fd670, %fd669, %fd355;
	sub.f64 	%fd671, %fd664, %fd670;
	selp.f64 	%fd672, %fd84, %fd643, %p41;
	selp.f64 	%fd673, %fd672, %fd85, %p37;
	add.rn.f64 	%fd674, %fd57, %fd364;
	selp.f64 	%fd675, %fd674, %fd673, %p38;
	selp.f64 	%fd676, %fd672, %fd675, %p40;
	selp.f64 	%fd677, 0d3FF0000000000000, %fd676, %p36;
	div.rn.f64 	%fd678, %fd82, %fd677;
	div.rn.f64 	%fd679, %fd86, %fd677;
	mul.f64 	%fd680, %fd679, 0d0000000000000000;
	fma.rn.f64 	%fd681, %fd678, 0d0000000000000000, %fd680;
	mul.f64 	%fd682, %fd24, %fd681;
	selp.f64 	%fd683, %fd92, %fd662, %p41;
	selp.f64 	%fd684, %fd683, %fd93, %p37;
	add.rn.f64 	%fd685, %fd57, %fd376;
	selp.f64 	%fd686, %fd685, %fd684, %p38;
	selp.f64 	%fd687, %fd683, %fd686, %p35;
	selp.f64 	%fd688, 0d3FF0000000000000, %fd687, %p36;
	div.rn.f64 	%fd689, %fd91, %fd688;
	mul.f64 	%fd690, %fd689, 0d0000000000000000;
	div.rn.f64 	%fd691, %fd94, %fd688;
	mul.f64 	%fd692, %fd691, 0d0000000000000000;
	add.f64 	%fd693, %fd690, %fd692;
	mul.f64 	%fd694, %fd24, %fd693;
	mul.f64 	%fd695, %fd667, %fd694;
	fma.rn.f64 	%fd696, %fd658, %fd682, %fd695;
	mul.f64 	%fd697, %fd671, %fd106;
	div.rn.f64 	%fd698, %fd95, %fd677;
	rcp.rn.f64 	%fd699, %fd688;
	sub.f64 	%fd700, %fd698, %fd699;
	div.rn.f64 	%fd701, %fd96, %fd677;
	mul.f64 	%fd702, %fd701, 0d0000000000000000;
	fma.rn.f64 	%fd703, %fd700, 0d0000000000000000, %fd702;
	mul.f64 	%fd704, %fd24, %fd703;
	fma.rn.f64 	%fd705, %fd658, %fd704, %fd697;
	div.rn.f64 	%fd706, %fd55, %fd688;
	div.rn.f64 	%fd707, %fd97, %fd688;
	mul.f64 	%fd708, %fd707, 0d0000000000000000;
	fma.rn.f64 	%fd709, %fd706, 0d0000000000000000, %fd708;
	mul.f64 	%fd710, %fd24, %fd709;
	fma.rn.f64 	%fd711, %fd667, %fd710, %fd705;
	div.rn.f64 	%fd712, %fd98, %fd677;
	div.rn.f64 	%fd713, %fd99, %fd677;
	sub.f64 	%fd714, %fd713, %fd699;
	mul.f64 	%fd715, %fd714, 0d0000000000000000;
	fma.rn.f64 	%fd716, %fd712, 0d0000000000000000, %fd715;
	mul.f64 	%fd717, %fd24, %fd716;
	fma.rn.f64 	%fd718, %fd658, %fd717, %fd697;
	div.rn.f64 	%fd719, %fd56, %fd688;
	mul.f64 	%fd720, %fd719, 0d0000000000000000;
	fma.rn.f64 	%fd721, %fd707, 0d0000000000000000, %fd720;
	mul.f64 	%fd722, %fd24, %fd721;
	fma.rn.f64 	%fd723, %fd667, %fd722, %fd718;
	div.rn.f64 	%fd724, %fd100, %fd677;
	sub.f64 	%fd725, %fd724, %fd699;
	mul.f64 	%fd726, %fd725, 0d0000000000000000;
	add.f64 	%fd727, %fd726, %fd679;
	mul.f64 	%fd728, %fd24, %fd727;
	fma.rn.f64 	%fd729, %fd658, %fd728, %fd697;
	div.rn.f64 	%fd730, %fd54, %fd688;
	mul.f64 	%fd731, %fd730, 0d0000000000000000;
	add.f64 	%fd732, %fd731, %fd691;
	mul.f64 	%fd733, %fd24, %fd732;
	fma.rn.f64 	%fd734, %fd667, %fd733, %fd729;
	div.rn.f64 	%fd735, %fd101, %fd677;
	mul.f64 	%fd736, %fd735, 0d0000000000000000;
	add.f64 	%fd737, %fd736, %fd701;
	mul.f64 	%fd738, %fd24, %fd737;
	add.f64 	%fd739, %fd690, %fd707;
	mul.f64 	%fd740, %fd24, %fd739;
	mul.f64 	%fd741, %fd667, %fd740;
	fma.rn.f64 	%fd742, %fd658, %fd738, %fd741;
	div.rn.f64 	%fd743, %fd102, %fd677;
	mul.f64 	%fd744, %fd743, 0d0000000000000000;
	add.f64 	%fd745, %fd744, %fd714;
	mul.f64 	%fd746, %fd24, %fd745;
	mul.f64 	%fd747, %fd658, %fd746;
	fma.rn.f64 	%fd748, %fd671, %fd107, %fd747;
	add.f64 	%fd749, %fd692, %fd719;
	mul.f64 	%fd750, %fd24, %fd749;
	fma.rn.f64 	%fd751, %fd667, %fd750, %fd748;
	sub.f64 	%fd752, %fd726, %fd678;
	mul.f64 	%fd753, %fd24, %fd752;
	fma.rn.f64 	%fd754, %fd658, %fd753, %fd697;
	sub.f64 	%fd755, %fd731, %fd689;
	mul.f64 	%fd756, %fd24, %fd755;
	fma.rn.f64 	%fd757, %fd667, %fd756, %fd754;
	sub.f64 	%fd758, %fd736, %fd700;
	mul.f64 	%fd759, %fd24, %fd758;
	mul.f64 	%fd760, %fd658, %fd759;
	fma.rn.f64 	%fd761, %fd671, %fd108, %fd760;
	sub.f64 	%fd762, %fd690, %fd706;
	mul.f64 	%fd763, %fd24, %fd762;
	fma.rn.f64 	%fd764, %fd667, %fd763, %fd761;
	sub.f64 	%fd765, %fd744, %fd712;
	mul.f64 	%fd766, %fd24, %fd765;
	sub.f64 	%fd767, %fd692, %fd707;
	mul.f64 	%fd768, %fd24, %fd767;
	mul.f64 	%fd769, %fd667, %fd768;
	fma.rn.f64 	%fd770, %fd658, %fd766, %fd769;
	fma.rn.f64 	%fd771, %fd696, %fd58, %fd631;
	fma.rn.f64 	%fd772, %fd711, %fd58, %fd632;
	fma.rn.f64 	%fd773, %fd723, %fd58, %fd633;
	fma.rn.f64 	%fd774, %fd734, %fd58, %fd634;
	fma.rn.f64 	%fd775, %fd742, %fd58, %fd635;
	fma.rn.f64 	%fd776, %fd751, %fd58, %fd636;
	fma.rn.f64 	%fd777, %fd757, %fd58, %fd637;
	fma.rn.f64 	%fd778, %fd764, %fd58, %fd638;
	fma.rn.f64 	%fd779, %fd770, %fd58, %fd639;
	or.pred  	%p59, %p40, %p38;
	xor.pred  	%p60, %p40, %p59;
	selp.f64 	%fd780, %fd674, %fd672, %p60;
	selp.f64 	%fd781, %fd780, %fd85, %p37;
	selp.f64 	%fd782, %fd780, %fd781, %p59;
	selp.f64 	%fd783, 0d3FF0000000000000, %fd782, %p36;
	div.rn.f64 	%fd784, %fd82, %fd783;
	mul.f64 	%fd785, %fd784, 0d0000000000000000;
	div.rn.f64 	%fd786, %fd86, %fd783;
	sub.f64 	%fd787, %fd785, %fd786;
	mul.f64 	%fd788, %fd24, %fd787;
	or.pred  	%p61, %p35, %p38;
	xor.pred  	%p62, %p35, %p61;
	selp.f64 	%fd789, %fd685, %fd683, %p62;
	selp.f64 	%fd790, %fd789, %fd93, %p37;
	selp.f64 	%fd791, %fd789, %fd790, %p61;
	selp.f64 	%fd792, 0d3FF0000000000000, %fd791, %p36;
	div.rn.f64 	%fd793, %fd91, %fd792;
	mul.f64 	%fd794, %fd793, 0d0000000000000000;
	div.rn.f64 	%fd795, %fd94, %fd792;
	sub.f64 	%fd796, %fd794, %fd795;
	mul.f64 	%fd797, %fd24, %fd796;
	mul.f64 	%fd798, %fd667, %fd797;
	fma.rn.f64 	%fd799, %fd658, %fd788, %fd798;
	div.rn.f64 	%fd800, %fd95, %fd783;
	rcp.rn.f64 	%fd801, %fd792;
	sub.f64 	%fd802, %fd800, %fd801;
	mul.f64 	%fd803, %fd802, 0d0000000000000000;
	div.rn.f64 	%fd804, %fd96, %fd783;
	sub.f64 	%fd805, %fd803, %fd804;
	mul.f64 	%fd806, %fd24, %fd805;
	fma.rn.f64 	%fd807, %fd658, %fd806, %fd697;
	div.rn.f64 	%fd808, %fd55, %fd792;
	mul.f64 	%fd809, %fd808, 0d0000000000000000;
	div.rn.f64 	%fd810, %fd97, %fd792;
	sub.f64 	%fd811, %fd809, %fd810;
	mul.f64 	%fd812, %fd24, %fd811;
	fma.rn.f64 	%fd813, %fd667, %fd812, %fd807;
	div.rn.f64 	%fd814, %fd98, %fd783;
	mul.f64 	%fd815, %fd814, 0d0000000000000000;
	div.rn.f64 	%fd816, %fd99, %fd783;
	sub.f64 	%fd817, %fd816, %fd801;
	sub.f64 	%fd818, %fd815, %fd817;
	mul.f64 	%fd819, %fd24, %fd818;
	mul.f64 	%fd820, %fd658, %fd819;
	fma.rn.f64 	%fd821, %fd671, %fd108, %fd820;
	mul.f64 	%fd822, %fd810, 0d0000000000000000;
	div.rn.f64 	%fd823, %fd56, %fd792;
	sub.f64 	%fd824, %fd822, %fd823;
	mul.f64 	%fd825, %fd24, %fd824;
	fma.rn.f64 	%fd826, %fd667, %fd825, %fd821;
	div.rn.f64 	%fd827, %fd100, %fd783;
	sub.f64 	%fd828, %fd827, %fd801;
	mul.f64 	%fd829, %fd786, 0d0000000000000000;
	fma.rn.f64 	%fd830, %fd828, 0d0000000000000000, %fd829;
	mul.f64 	%fd831, %fd24, %fd830;
	fma.rn.f64 	%fd832, %fd658, %fd831, %fd697;
	div.rn.f64 	%fd833, %fd54, %fd792;
	mul.f64 	%fd834, %fd795, 0d0000000000000000;
	fma.rn.f64 	%fd835, %fd833, 0d0000000000000000, %fd834;
	mul.f64 	%fd836, %fd24, %fd835;
	fma.rn.f64 	%fd837, %fd667, %fd836, %fd832;
	div.rn.f64 	%fd838, %fd101, %fd783;
	mul.f64 	%fd839, %fd804, 0d0000000000000000;
	fma.rn.f64 	%fd840, %fd838, 0d0000000000000000, %fd839;
	mul.f64 	%fd841, %fd24, %fd840;
	add.f64 	%fd842, %fd794, %fd822;
	mul.f64 	%fd843, %fd24, %fd842;
	mul.f64 	%fd844, %fd667, %fd843;
	fma.rn.f64 	%fd845, %fd658, %fd841, %fd844;
	div.rn.f64 	%fd846, %fd102, %fd783;
	mul.f64 	%fd847, %fd817, 0d0000000000000000;
	fma.rn.f64 	%fd848, %fd846, 0d0000000000000000, %fd847;
	mul.f64 	%fd849, %fd24, %fd848;
	fma.rn.f64 	%fd850, %fd658, %fd849, %fd697;
	mul.f64 	%fd851, %fd823, 0d0000000000000000;
	add.f64 	%fd852, %fd834, %fd851;
	mul.f64 	%fd853, %fd24, %fd852;
	fma.rn.f64 	%fd854, %fd667, %fd853, %fd850;
	add.f64 	%fd855, %fd828, %fd785;
	mul.f64 	%fd856, %fd24, %fd855;
	mul.f64 	%fd857, %fd658, %fd856;
	fma.rn.f64 	%fd858, %fd671, %fd107, %fd857;
	add.f64 	%fd859, %fd833, %fd794;
	mul.f64 	%fd860, %fd24, %fd859;
	fma.rn.f64 	%fd861, %fd667, %fd860, %fd858;
	add.f64 	%fd862, %fd838, %fd803;
	mul.f64 	%fd863, %fd24, %fd862;
	fma.rn.f64 	%fd864, %fd658, %fd863, %fd697;
	add.f64 	%fd865, %fd793, %fd809;
	mul.f64 	%fd866, %fd24, %fd865;
	fma.rn.f64 	%fd867, %fd667, %fd866, %fd864;
	add.f64 	%fd868, %fd846, %fd815;
	mul.f64 	%fd869, %fd24, %fd868;
	add.f64 	%fd870, %fd795, %fd822;
	mul.f64 	%fd871, %fd24, %fd870;
	mul.f64 	%fd872, %fd667, %fd871;
	fma.rn.f64 	%fd873, %fd658, %fd869, %fd872;
	fma.rn.f64 	%fd874, %fd799, %fd59, %fd771;
	fma.rn.f64 	%fd875, %fd813, %fd59, %fd772;
	fma.rn.f64 	%fd876, %fd826, %fd59, %fd773;
	fma.rn.f64 	%fd877, %fd837, %fd59, %fd774;
	fma.rn.f64 	%fd878, %fd845, %fd59, %fd775;
	fma.rn.f64 	%fd879, %fd854, %fd59, %fd776;
	fma.rn.f64 	%fd880, %fd861, %fd59, %fd777;
	fma.rn.f64 	%fd881, %fd867, %fd59, %fd778;
	fma.rn.f64 	%fd882, %fd873, %fd59, %fd779;
	add.f64 	%fd883, %fd784, %fd829;
	mul.f64 	%fd884, %fd24, %fd883;
	add.f64 	%fd885, %fd793, %fd834;
	mul.f64 	%fd886, %fd24, %fd885;
	mul.f64 	%fd887, %fd667, %fd886;
	fma.rn.f64 	%fd888, %fd658, %fd884, %fd887;
	add.f64 	%fd889, %fd802, %fd839;
	mul.f64 	%fd890, %fd24, %fd889;
	mul.f64 	%fd891, %fd658, %fd890;
	fma.rn.f64 	%fd892, %fd671, %fd107, %fd891;
	add.f64 	%fd893, %fd808, %fd822;
	mul.f64 	%fd894, %fd24, %fd893;
	fma.rn.f64 	%fd895, %fd667, %fd894, %fd892;
	add.f64 	%fd896, %fd814, %fd847;
	mul.f64 	%fd897, %fd24, %fd896;
	fma.rn.f64 	%fd898, %fd658, %fd897, %fd697;
	add.f64 	%fd899, %fd810, %fd851;
	mul.f64 	%fd900, %fd24, %fd899;
	fma.rn.f64 	%fd901, %fd667, %fd900, %fd898;
	sub.f64 	%fd902, %fd829, %fd828;
	mul.f64 	%fd903, %fd24, %fd902;
	mul.f64 	%fd904, %fd658, %fd903;
	fma.rn.f64 	%fd905, %fd671, %fd108, %fd904;
	sub.f64 	%fd906, %fd834, %fd833;
	mul.f64 	%fd907, %fd24, %fd906;
	fma.rn.f64 	%fd908, %fd667, %fd907, %fd905;
	sub.f64 	%fd909, %fd839, %fd838;
	mul.f64 	%fd910, %fd24, %fd909;
	sub.f64 	%fd911, %fd822, %fd793;
	mul.f64 	%fd912, %fd24, %fd911;
	mul.f64 	%fd913, %fd667, %fd912;
	fma.rn.f64 	%fd914, %fd658, %fd910, %fd913;
	sub.f64 	%fd915, %fd847, %fd846;
	mul.f64 	%fd916, %fd24, %fd915;
	fma.rn.f64 	%fd917, %fd658, %fd916, %fd697;
	sub.f64 	%fd918, %fd851, %fd795;
	mul.f64 	%fd919, %fd24, %fd918;
	fma.rn.f64 	%fd920, %fd667, %fd919, %fd917;
	fma.rn.f64 	%fd921, %fd828, 0d0000000000000000, %fd785;
	mul.f64 	%fd922, %fd24, %fd921;
	fma.rn.f64 	%fd923, %fd658, %fd922, %fd697;
	fma.rn.f64 	%fd924, %fd833, 0d0000000000000000, %fd794;
	mul.f64 	%fd925, %fd24, %fd924;
	fma.rn.f64 	%fd926, %fd667, %fd925, %fd923;
	fma.rn.f64 	%fd927, %fd838, 0d0000000000000000, %fd803;
	mul.f64 	%fd928, %fd24, %fd927;
	fma.rn.f64 	%fd929, %fd658, %fd928, %fd697;
	add.f64 	%fd930, %fd794, %fd809;
	mul.f64 	%fd931, %fd24, %fd930;
	fma.rn.f64 	%fd932, %fd667, %fd931, %fd929;
	fma.rn.f64 	%fd933, %fd846, 0d0000000000000000, %fd815;
	mul.f64 	%fd934, %fd24, %fd933;
	add.f64 	%fd935, %fd834, %fd822;
	mul.f64 	%fd936, %fd24, %fd935;
	mul.f64 	%fd937, %fd667, %fd936;
	fma.rn.f64 	%fd938, %fd658, %fd934, %fd937;
	fma.rn.f64 	%fd939, %fd888, %fd60, %fd874;
	fma.rn.f64 	%fd940, %fd895, %fd60, %fd875;
	fma.rn.f64 	%fd941, %fd901, %fd60, %fd876;
	fma.rn.f64 	%fd942, %fd908, %fd60, %fd877;
	fma.rn.f64 	%fd943, %fd914, %fd60, %fd878;
	fma.rn.f64 	%fd944, %fd920, %fd60, %fd879;
	fma.rn.f64 	%fd945, %fd926, %fd60, %fd880;
	fma.rn.f64 	%fd946, %fd932, %fd60, %fd881;
	fma.rn.f64 	%fd947, %fd938, %fd60, %fd882;
	ld.local.u32 	%r92, [%rd86];
	cvt.rn.f64.s32 	%fd948, %r92;
	mul.f64 	%fd949, %fd36, %fd948;
	mul.f64 	%fd950, %fd49, %fd939;
	mul.f64 	%fd951, %fd950, 0d3FE0000000000000;
	fma.rn.f64 	%fd1090, %fd949, %fd951, %fd1090;
	mov.u32 	%r93, %tid.x;
	mov.u32 	%r94, matrixSubBlock;
	mad.lo.s32 	%r95, %r93, 72, %r94;
	st.shared.f64 	[%r95], %fd1090;
	mul.f64 	%fd952, %fd49, %fd940;
	mul.f64 	%fd953, %fd952, 0d3FE0000000000000;
	fma.rn.f64 	%fd1089, %fd949, %fd953, %fd1089;
	st.shared.f64 	[%r95+8], %fd1089;
	mul.f64 	%fd954, %fd49, %fd941;
	mul.f64 	%fd955, %fd954, 0d3FE0000000000000;
	fma.rn.f64 	%fd1088, %fd949, %fd955, %fd1088;
	st.shared.f64 	[%r95+16], %fd1088;
	mul.f64 	%fd956, %fd49, %fd942;
	mul.f64 	%fd957, %fd956, 0d3FE0000000000000;
	fma.rn.f64 	%fd1087, %fd949, %fd957, %fd1087;
	st.shared.f64 	[%r95+24], %fd1087;
	mul.f64 	%fd958, %fd49, %fd943;
	mul.f64 	%fd959, %fd958, 0d3FE0000000000000;
	fma.rn.f64 	%fd1086, %fd949, %fd959, %fd1086;
	st.shared.f64 	[%r95+32], %fd1086;
	mul.f64 	%fd960, %fd49, %fd944;
	mul.f64 	%fd961, %fd960, 0d3FE0000000000000;
	fma.rn.f64 	%fd1085, %fd949, %fd961, %fd1085;
	st.shared.f64 	[%r95+40], %fd1085;
	mul.f64 	%fd962, %fd49, %fd945;
	mul.f64 	%fd963, %fd962, 0d3FE0000000000000;
	fma.rn.f64 	%fd1084, %fd949, %fd963, %fd1084;
	st.shared.f64 	[%r95+48], %fd1084;
	mul.f64 	%fd964, %fd49, %fd946;
	mul.f64 	%fd965, %fd964, 0d3FE0000000000000;
	fma.rn.f64 	%fd1083, %fd949, %fd965, %fd1083;
	st.shared.f64 	[%r95+56], %fd1083;
	mul.f64 	%fd966, %fd49, %fd947;
	mul.f64 	%fd967, %fd966, 0d3FE0000000000000;
	fma.rn.f64 	%fd1082, %fd949, %fd967, %fd1082;
	st.shared.f64 	[%r95+64], %fd1082;
$L__BB0_10:
	add.s32 	%r123, %r123, 1;
	add.s64 	%rd86, %rd86, 4;
	add.s64 	%rd85, %rd85, 4;
	setp.ne.s32 	%p63, %r123, 4;
	@%p63 bra 	$L__BB0_8;
	add.s32 	%r122, %r122, 1;
	setp.ne.s32 	%p64, %r122, 3;
	@%p64 bra 	$L__BB0_7;
	ld.param.u32 	%r118, [_Z15kernelKboundaryPddddddddPKdS1_S1_S1_iS1_S1_S1_S1_S1_S1_S1_iid_param_12];
	add.s32 	%r121, %r121, 1;
	setp.ne.s32 	%p65, %r121, %r118;
	@%p65 bra 	$L__BB0_6;
$L__BB0_13:
	mov.u32 	%r17, %tid.x;
	bar.sync 	0;
	mov.u32 	%r124, %ntid.x;
	setp.lt.u32 	%p66, %r124, 2;
	@%p66 bra 	$L__BB0_18;
	mov.u32 	%r96, matrixSubBlock;
	mad.lo.s32 	%r97, %r17, 72, %r96;
$L__BB0_15:
	shr.u32 	%r20, %r124, 1;
	setp.ge.u32 	%p67, %r17, %r20;
	@%p67 bra 	$L__BB0_17;
	mad.lo.s32 	%r98, %r20, 72, %r97;
	ld.shared.f64 	%fd968, [%r98];
	ld.shared.f64 	%fd969, [%r97];
	add.f64 	%fd970, %fd968, %fd969;
	st.shared.f64 	[%r97], %fd970;
	ld.shared.f64 	%fd971, [%r98+8];
	ld.shared.f64 	%fd972, [%r97+8];
	add.f64 	%fd973, %fd971, %fd972;
	st.shared.f64 	[%r97+8], %fd973;
	ld.shared.f64 	%fd974, [%r98+16];
	ld.shared.f64 	%fd975, [%r97+16];
	add.f64 	%fd976, %fd974, %fd975;
	st.shared.f64 	[%r97+16], %fd976;
	ld.shared.f64 	%fd977, [%r98+24];
	ld.shared.f64 	%fd978, [%r97+24];
	add.f64 	%fd979, %fd977, %fd978;
	st.shared.f64 	[%r97+24], %fd979;
	ld.shared.f64 	%fd980, [%r98+32];
	ld.shared.f64 	%fd981, [%r97+32];
	add.f64 	%fd982, %fd980, %fd981;
	st.shared.f64 	[%r97+32], %fd982;
	ld.shared.f64 	%fd983, [%r98+40];
	ld.shared.f64 	%fd984, [%r97+40];
	add.f64 	%fd985, %fd983, %fd984;
	st.shared.f64 	[%r97+40], %fd985;
	ld.shared.f64 	%fd986, [%r98+48];
	ld.shared.f64 	%fd987, [%r97+48];
	add.f64 	%fd988, %fd986, %fd987;
	st.shared.f64 	[%r97+48], %fd988;
	ld.shared.f64 	%fd989, [%r98+56];
	ld.shared.f64 	%fd990, [%r97+56];
	add.f64 	%fd991, %fd989, %fd990;
	st.shared.f64 	[%r97+56], %fd991;
	ld.shared.f64 	%fd992, [%r98+64];
	ld.shared.f64 	%fd993, [%r97+64];
	add.f64 	%fd994, %fd992, %fd993;
	st.shared.f64 	[%r97+64], %fd994;
$L__BB0_17:
	bar.sync 	0;
	setp.gt.u32 	%p68, %r124, 3;
	mov.u32 	%r124, %r20;
	@%p68 bra 	$L__BB0_15;
$L__BB0_18:
	setp.ne.s32 	%p69, %r17, 0;
	@%p69 bra 	$L__BB0_37;
	ld.param.u64 	%rd80, [_Z15kernelKboundaryPddddddddPKdS1_S1_S1_iS1_S1_S1_S1_S1_S1_S1_iid_param_0];
	cvta.to.global.u64 	%rd10, %rd80;
	mov.u32 	%r21, %nctaid.x;
	mov.u32 	%r99, %nctaid.y;
	mov.u32 	%r100, %ctaid.z;
	mul.lo.s32 	%r101, %r99, %r100;
	mul.lo.s32 	%r102, %r101, 9;
	mov.u32 	%r103, %ctaid.x;
	mul.lo.s32 	%r22, %r103, 3;
	mov.f64 	%fd995, 0d4024000000000000;
	{
	.reg .b32 %temp; 
	mov.b64 	{%temp, %r104}, %fd995;
	}
	mov.f64 	%fd996, 0dC02C000000000000;
	{
	.reg .b32 %temp; 
	mov.b64 	{%temp, %r105}, %fd996;
	}
	and.b32  	%r107, %r105, 2146435072;
	setp.eq.s32 	%p70, %r107, 1074790400;
	{ // callseq 4, 0
	.param .b64 param0;
	st.param.f64 	[param0], 0d4024000000000000;
	.param .b64 param1;
	st.param.f64 	[param1], 0dC02C000000000000;
	.param .b64 retval0;
	call.uni (retval0), 
	__internal_accurate_pow, 
	(
	param0, 
	param1
	);
	ld.param.f64 	%fd997, [retval0];
	} // callseq 4
	setp.lt.s32 	%p71, %r104, 0;
	neg.f64 	%fd999, %fd997;
	selp.f64 	%fd1000, %fd999, %fd997, %p70;
	selp.f64 	%fd137, %fd1000, %fd997, %p71;
	mov.u32 	%r108, %ctaid.y;
	mad.lo.s32 	%r23, %r108, 9, %r102;
	mad.lo.s32 	%r24, %r23, %r21, %r22;
	ld.shared.f64 	%fd138, [matrixSubBlock];
	abs.f64 	%fd1001, %fd138;
	setp.leu.f64 	%p72, %fd1001, %fd137;
	@%p72 bra 	$L__BB0_21;
	ld.param.f64 	%fd1046, [_Z15kernelKboundaryPddddddddPKdS1_S1_S1_iS1_S1_S1_S1_S1_S1_S1_iid_param_7];
	div.rn.f64 	%fd1002, %fd138, %fd1046;
	mul.wide.u32 	%rd62, %r24, 8;
	add.s64 	%rd63, %rd10, %rd62;
	ld.global.f64 	%fd1003, [%rd63];
	add.f64 	%fd1004, %fd1003, %fd1002;
	st.global.f64 	[%rd63], %fd1004;
$L__BB0_21:
	add.s32 	%r109, %r23, 3;
	mad.lo.s32 	%r25, %r109, %r21, %r22;
	ld.shared.f64 	%fd139, [matrixSubBlock+8];
	abs.f64 	%fd1005, %fd139;
	setp.leu.f64 	%p73, %fd1005, %fd137;
	@%p73 bra 	$L__BB0_23;
	ld.param.f64 	%fd1047, [_Z15kernelKboundaryPddddddddPKdS1_S1_S1_iS1_S1_S1_S1_S1_S1_S1_iid_param_7];
	div.rn.f64 	%fd1006, %fd139, %fd1047;
	mul.wide.u32 	%rd64, %r25, 8;
	add.s64 	%rd65, %rd10, %rd64;
	ld.global.f64 	%fd1007, [%rd65];
	add.f64 	%fd1008, %fd1007, %fd1006;
	st.global.f64 	[%rd65], %fd1008;
$L__BB0_23:
	add.s32 	%r110, %r23, 6;
	mad.lo.s32 	%r26, %r110, %r21, %r22;
	ld.shared.f64 	%fd140, [matrixSubBlock+16];
	abs.f64 	%fd1009, %fd140;
	setp.leu.f64 	%p74, %fd1009, %fd137;
	@%p74 bra 	$L__BB0_25;
	ld.param.f64 	%fd1048, [_Z15kernelKboundaryPddddddddPKdS1_S1_S1_iS1_S1_S1_S1_S1_S1_S1_iid_param_7];
	div.rn.f64 	%fd1010, %fd140, %fd1048;
	mul.wide.u32 	%rd66, %r26, 8;
	add.s64 	%rd67, %rd10, %rd66;
	ld.global.f64 	%fd1011, [%rd67];
	add.f64 	%fd1012, %fd1011, %fd1010;
	st.global.f64 	[%rd67], %fd1012;
$L__BB0_25:
	ld.shared.f64 	%fd141, [matrixSubBlock+24];
	abs.f64 	%fd1013, %fd141;
	setp.leu.f64 	%p75, %fd1013, %fd137;
	@%p75 bra 	$L__BB0_27;
	ld.param.f64 	%fd1049, [_Z15kernelKboundaryPddddddddPKdS1_S1_S1_iS1_S1_S1_S1_S1_S1_S1_iid_param_7];
	add.s32 	%r111, %r24, 1;
	div.rn.f64 	%fd1014, %fd141, %fd1049;
	mul.wide.u32 	%rd68, %r111, 8;
	add.s64 	%rd69, %rd10, %rd68;
	ld.global.f64 	%fd1015, [%rd69];
	add.f64 	%fd1016, %fd1015, %fd1014;
	st.global.f64 	[%rd69], %fd1016;
$L__BB0_27:
	ld.shared.f64 	%fd142, [matrixSubBlock+32];
	abs.f64 	%fd1017, %fd142;
	setp.leu.f64 	%p76, %fd1017, %fd137;
	@%p76 bra 	$L__BB0_29;
	ld.param.f64 	%fd1050, [_Z15kernelKboundaryPddddddddPKdS1_S1_S1_iS1_S1_S1_S1_S1_S1_S1_iid_param_7];
	add.s32 	%r112, %r25, 1;
	div.rn.f64 	%fd1018, %fd142, %fd1050;
	mul.wide.u32 	%rd70, %r112, 8;
	add.s64 	%rd71, %rd10, %rd70;
	ld.global.f64 	%fd1019, [%rd71];
	add.f64 	%fd1020, %fd1019, %fd1018;
	st.global.f64 	[%rd71], %fd1020;
$L__BB0_29:
	ld.shared.f64 	%fd143, [matrixSubBlock+40];
	abs.f64 	%fd1021, %fd143;
	setp.leu.f64 	%p77, %fd1021, %fd137;
	@%p77 bra 	$L__BB0_31;
	ld.param.f64 	%fd1051, [_Z15kernelKboundaryPddddddddPKdS1_S1_S1_iS1_S1_S1_S1_S1_S1_S1_iid_param_7];
	add.s32 	%r113, %r26, 1;
	div.rn.f64 	%fd1022, %fd143, %fd1051;
	mul.wide.u32 	%rd72, %r113, 8;
	add.s64 	%rd73, %rd10, %rd72;
	ld.global.f64 	%fd1023, [%rd73];
	add.f64 	%fd1024, %fd1023, %fd1022;
	st.global.f64 	[%rd73], %fd1024;
$L__BB0_31:
	ld.shared.f64 	%fd144, [matrixSubBlock+48];
	abs.f64 	%fd1025, %fd144;
	setp.leu.f64 	%p78, %fd1025, %fd137;
	@%p78 bra 	$L__BB0_33;
	ld.param.f64 	%fd1052, [_Z15kernelKboundaryPddddddddPKdS1_S1_S1_iS1_S1_S1_S1_S1_S1_S1_iid_param_7];
	add.s32 	%r114, %r24, 2;
	div.rn.f64 	%fd1026, %fd144, %fd1052;
	mul.wide.u32 	%rd74, %r114, 8;
	add.s64 	%rd75, %rd10, %rd74;
	ld.global.f64 	%fd1027, [%rd75];
	add.f64 	%fd1028, %fd1027, %fd1026;
	st.global.f64 	[%rd75], %fd1028;
$L__BB0_33:
	ld.shared.f64 	%fd145, [matrixSubBlock+56];
	abs.f64 	%fd1029, %fd145;
	setp.leu.f64 	%p79, %fd1029, %fd137;
	@%p79 bra 	$L__BB0_35;
	ld.param.f64 	%fd1053, [_Z15kernelKboundaryPddddddddPKdS1_S1_S1_iS1_S1_S1_S1_S1_S1_S1_iid_param_7];
	add.s32 	%r115, %r25, 2;
	div.rn.f64 	%fd1030, %fd145, %fd1053;
	mul.wide.u32 	%rd76, %r115, 8;
	add.s64 	%rd77, %rd10, %rd76;
	ld.global.f64 	%fd1031, [%rd77];
	add.f64 	%fd1032, %fd1031, %fd1030;
	st.global.f64 	[%rd77], %fd1032;
$L__BB0_35:
	ld.shared.f64 	%fd146, [matrixSubBlock+64];
	abs.f64 	%fd1033, %fd146;
	setp.leu.f64 	%p80, %fd1033, %fd137;
	@%p80 bra 	$L__BB0_37;
	ld.param.f64 	%fd1054, [_Z15kernelKboundaryPddddddddPKdS1_S1_S1_iS1_S1_S1_S1_S1_S1_S1_iid_param_7];
	add.s32 	%r116, %r26, 2;
	div.rn.f64 	%fd1034, %fd146, %fd1054;
	mul.wide.u32 	%rd78, %r116, 8;
	add.s64 	%rd79, %rd10, %rd78;
	ld.global.f64 	%fd1035, [%rd79];
	add.f64 	%fd1036, %fd1035, %fd1034;
	st.global.f64 	[%rd79], %fd1036;
$L__BB0_37:
	ret;

}
.func  (.param .b64 func_retval0) __internal_accurate_pow(
	.param .b64 __internal_accurate_pow_param_0,
	.param .b64 __internal_accurate_pow_param_1
)
{
	.reg .pred 	%p<8>;
	.reg .b32 	%r<49>;
	.reg .b32 	%f<3>;
	.reg .b64 	%fd<109>;

	ld.param.f64 	%fd10, [__internal_accurate_pow_param_0];
	ld.param.f64 	%fd11, [__internal_accurate_pow_param_1];
	{
	.reg .b32 %temp; 
	mov.b64 	{%temp, %r46}, %fd10;
	}
	{
	.reg .b32 %temp; 
	mov.b64 	{%r45, %temp}, %fd10;
	}
	shr.u32 	%r47, %r46, 20;
	setp.gt.u32 	%p1, %r46, 1048575;
	@%p1 bra 	$L__BB1_2;
	mul.f64 	%fd12, %fd10, 0d4350000000000000;
	{
	.reg .b32 %temp; 
	mov.b64 	{%temp, %r46}, %fd12;
	}
	{
	.reg .b32 %temp; 
	mov.b64 	{%r45, %temp}, %fd12;
	}
	shr.u32 	%r16, %r46, 20;
	add.s32 	%r47, %r16, -54;
$L__BB1_2:
	add.s32 	%r48, %r47, -1023;
	and.b32  	%r17, %r46, -2146435073;
	or.b32  	%r18, %r17, 1072693248;
	mov.b64 	%fd107, {%r45, %r18};
	setp.lt.u32 	%p2, %r18, 1073127583;
	@%p2 bra 	$L__BB1_4;
	{
	.reg .b32 %temp; 
	mov.b64 	{%r19, %temp}, %fd107;
	}
	{
	.reg .b32 %temp; 
	mov.b64 	{%temp, %r20}, %fd107;
	}
	add.s32 	%r21, %r20, -1048576;
	mov.b64 	%fd107, {%r19, %r21};
	add.s32 	%r48, %r47, -1022;
$L__BB1_4:
	add.f64 	%fd13, %fd107, 0dBFF0000000000000;
	add.f64 	%fd14, %fd107, 0d3FF0000000000000;
	rcp.approx.ftz.f64 	%fd15, %fd14;
	neg.f64 	%fd16, %fd14;
	fma.rn.f64 	%fd17, %fd16, %fd15, 0d3FF0000000000000;
	fma.rn.f64 	%fd18, %fd17, %fd17, %fd17;
	fma.rn.f64 	%fd19, %fd18, %fd15, %fd15;
	mul.f64 	%fd20, %fd13, %fd19;
	fma.rn.f64 	%fd21, %fd13, %fd19, %fd20;
	mul.f64 	%fd22, %fd21, %fd21;
	fma.rn.f64 	%fd23, %fd22, 0d3EB0F5FF7D2CAFE2, 0d3ED0F5D241AD3B5A;
	fma.rn.f64 	%fd24, %fd23, %fd22, 0d3EF3B20A75488A3F;
	fma.rn.f64 	%fd25, %fd24, %fd22, 0d3F1745CDE4FAECD5;
	fma.rn.f64 	%fd26, %fd25, %fd22, 0d3F3C71C7258A578B;
	fma.rn.f64 	%fd27, %fd26, %fd22, 0d3F6249249242B910;
	fma.rn.f64 	%fd28, %fd27, %fd22, 0d3F89999999999DFB;
	sub.f64 	%fd29, %fd13, %fd21;
	add.f64 	%fd30, %fd29, %fd29;
	neg.f64 	%fd31, %fd21;
	fma.rn.f64 	%fd32, %fd31, %fd13, %fd30;
	mul.f64 	%fd33, %fd19, %fd32;
	fma.rn.f64 	%fd34, %fd22, %fd28, 0d3FB5555555555555;
	mov.f64 	%fd35, 0d3FB5555555555555;
	sub.f64 	%fd36, %fd35, %fd34;
	fma.rn.f64 	%fd37, %fd22, %fd28, %fd36;
	add.f64 	%fd38, %fd37, 0dBC46A4CB00B9E7B0;
	add.f64 	%fd39, %fd34, %fd38;
	sub.f64 	%fd40, %fd34, %fd39;
	add.f64 	%fd41, %fd38, %fd40;
	mul.rn.f64 	%fd42, %fd21, %fd21;
	neg.f64 	%fd43, %fd42;
	fma.rn.f64 	%fd44, %fd21, %fd21, %fd43;
	{
	.reg .b32 %temp; 
	mov.b64 	{%r22, %temp}, %fd33;
	}
	{
	.reg .b32 %temp; 
	mov.b64 	{%temp, %r23}, %fd33;
	}
	add.s32 	%r24, %r23, 1048576;
	mov.b64 	%fd45, {%r22, %r24};
	fma.rn.f64 	%fd46, %fd21, %fd45, %fd44;
	mul.rn.f64 	%fd47, %fd42, %fd21;
	neg.f64 	%fd48, %fd47;
	fma.rn.f64 	%fd49, %fd42, %fd21, %fd48;
	fma.rn.f64 	%fd50, %fd42, %fd33, %fd49;
	fma.rn.f64 	%fd51, %fd46, %fd21, %fd50;
	mul.rn.f64 	%fd52, %fd39, %fd47;
	neg.f64 	%fd53, %fd52;
	fma.rn.f64 	%fd54, %fd39, %fd47, %fd53;
	fma.rn.f64 	%fd55, %fd39, %fd51, %fd54;
	fma.rn.f64 	%fd56, %fd41, %fd47, %fd55;
	add.f64 	%fd57, %fd52, %fd56;
	sub.f64 	%fd58, %fd52, %fd57;
	add.f64 	%fd59, %fd56, %fd58;
	add.f64 	%fd60, %fd21, %fd57;
	sub.f64 	%fd61, %fd21, %fd60;
	add.f64 	%fd62, %fd57, %fd61;
	add.f64 	%fd63, %fd59, %fd62;
	add.f64 	%fd64, %fd33, %fd63;
	add.f64 	%fd65, %fd60, %fd64;
	sub.f64 	%fd66, %fd60, %fd65;
	add.f64 	%fd67, %fd64, %fd66;
	xor.b32  	%r25, %r48, -2147483648;
	mov.b32 	%r26, 1127219200;
	mov.b64 	%fd68, {%r25, %r26};
	mov.b32 	%r27, -2147483648;
	mov.b64 	%fd69, {%r27, %r26};
	sub.f64 	%fd70, %fd68, %fd69;
	fma.rn.f64 	%fd71, %fd70, 0d3FE62E42FEFA39EF, %fd65;
	fma.rn.f64 	%fd72, %fd70, 0dBFE62E42FEFA39EF, %fd71;
	sub.f64 	%fd73, %fd72, %fd65;
	sub.f64 	%fd74, %fd67, %fd73;
	fma.rn.f64 	%fd75, %fd70, 0d3C7ABC9E3B39803F, %fd74;
	add.f64 	%fd76, %fd71, %fd75;
	sub.f64 	%fd77, %fd71, %fd76;
	add.f64 	%fd78, %fd75, %fd77;
	{
	.reg .b32 %temp; 
	mov.b64 	{%temp, %r28}, %fd11;
	}
	{
	.reg .b32 %temp; 
	mov.b64 	{%r29, %temp}, %fd11;
	}
	shl.b32 	%r30, %r28, 1;
	setp.gt.u32 	%p3, %r30, -33554433;
	and.b32  	%r31, %r28, -15728641;
	selp.b32 	%r32, %r31, %r28, %p3;
	mov.b64 	%fd79, {%r29, %r32};
	mul.rn.f64 	%fd80, %fd76, %fd79;
	neg.f64 	%fd81, %fd80;
	fma.rn.f64 	%fd82, %fd76, %fd79, %fd81;
	fma.rn.f64 	%fd83, %fd78, %fd79, %fd82;
	add.f64 	%fd4, %fd80, %fd83;
	sub.f64 	%fd84, %fd80, %fd4;
	add.f64 	%fd5, %fd83, %fd84;
	fma.rn.f64 	%fd85, %fd4, 0d3FF71547652B82FE, 0d4338000000000000;
	{
	.reg .b32 %temp; 
	mov.b64 	{%r13, %temp}, %fd85;
	}
	mov.f64 	%fd86, 0dC338000000000000;
	add.rn.f64 	%fd87, %fd85, %fd86;
	fma.rn.f64 	%fd88, %fd87, 0dBFE62E42FEFA39EF, %fd4;
	fma.rn.f64 	%fd89, %fd87, 0dBC7ABC9E3B39803F, %fd88;
	fma.rn.f64 	%fd90, %fd89, 0d3E5ADE1569CE2BDF, 0d3E928AF3FCA213EA;
	fma.rn.f64 	%fd91, %fd90, %fd89, 0d3EC71DEE62401315;
	fma.rn.f64 	%fd92, %fd91, %fd89, 0d3EFA01997C89EB71;
	fma.rn.f64 	%fd93, %fd92, %fd89, 0d3F2A01A014761F65;
	fma.rn.f64 	%fd94, %fd93, %fd89, 0d3F56C16C1852B7AF;
	fma.rn.f64 	%fd95, %fd94, %fd89, 0d3F81111111122322;
	fma.rn.f64 	%fd96, %fd95, %fd89, 0d3FA55555555502A1;
	fma.rn.f64 	%fd97, %fd96, %fd89, 0d3FC5555555555511;
	fma.rn.f64 	%fd98, %fd97, %fd89, 0d3FE000000000000B;
	fma.rn.f64 	%fd99, %fd98, %fd89, 0d3FF0000000000000;
	fma.rn.f64 	%fd100, %fd99, %fd89, 0d3FF0000000000000;
	{
	.reg .b32 %temp; 
	mov.b64 	{%r14, %temp}, %fd100;
	}
	{
	.reg .b32 %temp; 
	mov.b64 	{%temp, %r15}, %fd100;
	}
	shl.b32 	%r33, %r13, 20;
	add.s32 	%r34, %r33, %r15;
	mov.b64 	%fd108, {%r14, %r34};
	{
	.reg .b32 %temp; 
	mov.b64 	{%temp, %r35}, %fd4;
	}
	mov.b32 	%f2, %r35;
	abs.f32 	%f1, %f2;
	setp.lt.f32 	%p4, %f1, 0f4086232B;
	@%p4 bra 	$L__BB1_7;
	setp.lt.f64 	%p5, %fd4, 0d0000000000000000;
	add.f64 	%fd101, %fd4, 0d7FF0000000000000;
	selp.f64 	%fd108, 0d0000000000000000, %fd101, %p5;
	setp.geu.f32 	%p6, %f1, 0f40874800;
	@%p6 bra 	$L__BB1_7;
	shr.u32 	%r36, %r13, 31;
	add.s32 	%r37, %r13, %r36;
	shr.s32 	%r38, %r37, 1;
	shl.b32 	%r39, %r38, 20;
	add.s32 	%r40, %r15, %r39;
	mov.b64 	%fd102, {%r14, %r40};
	sub.s32 	%r41, %r13, %r38;
	shl.b32 	%r42, %r41, 20;
	add.s32 	%r43, %r42, 1072693248;
	mov.b32 	%r44, 0;
	mov.b64 	%fd103, {%r44, %r43};
	mul.f64 	%fd108, %fd103, %fd102;
$L__BB1_7:
	abs.f64 	%fd104, %fd108;
	setp.eq.f64 	%p7, %fd104, 0d7FF0000000000000;
	fma.rn.f64 	%fd105, %fd108, %fd5, %fd108;
	selp.f64 	%fd106, %fd108, %fd105, %p7;
	st.param.f64 	[func_retval0], %fd106;
	ret;

}


// ===== COMPILED SASS (sm_100) =====

	.target	sm_100

	.elftype	@"ET_EXEC"


//--------------------- .note.nv.tkinfo           --------------------------
	.section	.note.nv.tkinfo,"",@"SHT_NOTE"
	.sectionflags	@"SHF_NOTE_NV_TKINFO"
	.tkinfo
        /*0018*/ 	.word	0x00000002
        /*0030*/ 	.string	""
        /*0030*/ 	.string	"ptxas"
        /*0030*/ 	.string	"Cuda compilation tools, release 13.0, V13.0.88"
        /*0030*/ 	.string	"Build cuda_13.0.r13.0/compiler.36424714_0"
        /*0030*/ 	.string	"-arch sm_100 -m 64 "



//--------------------- .note.nv.cuinfo           --------------------------
	.section	.note.nv.cuinfo,"",@"SHT_NOTE"
	.sectionflags	@"SHF_NOTE_NV_CUINFO"
        /*0018*/ 	.short	0x0002
        /*001a*/ 	.short	0x0064
        /*001c*/ 	.short	0x0082
	.zero		2


//--------------------- .nv.info                  --------------------------
	.section	.nv.info,"",@"SHT_CUDA_INFO"
	.align	4


	//----- nvinfo : EIATTR_REGCOUNT
	.align		4
        /*0000*/ 	.byte	0x04, 0x2f
        /*0002*/ 	.short	(.L_1 - .L_0)
	.align		4
.L_0:
        /*0004*/ 	.word	index@(_Z15kernelKboundaryPddddddddPKdS1_S1_S1_iS1_S1_S1_S1_S1_S1_S1_iid)
        /*0008*/ 	.word	0x000000ff


	//----- nvinfo : EIATTR_FRAME_SIZE
	.align		4
.L_1:
        /*000c*/ 	.byte	0x04, 0x11
        /*000e*/ 	.short	(.L_3 - .L_2)
	.align		4
.L_2:
        /*0010*/ 	.word	index@($_Z15kernelKboundaryPddddddddPKdS1_S1_S1_iS1_S1_S1_S1_S1_S1_S1_iid$__internal_accurate_pow)
        /*0014*/ 	.word	0x00000120


	//----- nvinfo : EIATTR_FRAME_SIZE
	.align		4
.L_3:
        /*0018*/ 	.byte	0x04, 0x11
        /*001a*/ 	.short	(.L_5 - .L_4)
	.align		4
.L_4:
        /*001c*/ 	.word	index@($__internal_2_$__cuda_sm20_dsqrt_rn_f64_mediumpath_v1)
        /*0020*/ 	.word	0x00000120


	//----- nvinfo : EIATTR_FRAME_SIZE
	.align		4
.L_5:
        /*0024*/ 	.byte	0x04, 0x11
        /*0026*/ 	.short	(.L_7 - .L_6)
	.align		4
.L_6:
        /*0028*/ 	.word	index@($__internal_1_$__cuda_sm20_div_rn_f64_full)
        /*002c*/ 	.word	0x00000120


	//----- nvinfo : EIATTR_FRAME_SIZE
	.align		4
.L_7:
        /*0030*/ 	.byte	0x04, 0x11
        /*0032*/ 	.short	(.L_9 - .L_8)
	.align		4
.L_8:
        /*0034*/ 	.word	index@($__internal_0_$__cuda_sm20_dblrcp_rn_slowpath_v3)
        /*0038*/ 	.word	0x00000120


	//----- nvinfo : EIATTR_FRAME_SIZE
	.align		4
.L_9:
        /*003c*/ 	.byte	0x04, 0x11
        /*003e*/ 	.short	(.L_11 - .L_10)
	.align		4
.L_10:
        /*0040*/ 	.word	index@(_Z15kernelKboundaryPddddddddPKdS1_S1_S1_iS1_S1_S1_S1_S1_S1_S1_iid)
        /*0044*/ 	.word	0x00000120


	//----- nvinfo : EIATTR_MIN_STACK_SIZE
	.align		4
.L_11:
        /*0048*/ 	.byte	0x04, 0x12
        /*004a*/ 	.short	(.L_13 - .L_12)
	.align		4
.L_12:
        /*004c*/ 	.word	index@(_Z15kernelKboundaryPddddddddPKdS1_S1_S1_iS1_S1_S1_S1_S1_S1_S1_iid)
        /*0050*/ 	.word	0x00000120
.L_13:


//--------------------- .nv.compat                --------------------------
	.section	.nv.compat,"",@"SHT_CUDA_COMPAT_INFO"
	.align	4
        /*0000*/ 	.byte	0x02, 0x09, 0x00, 0x00, 0x02, 0x02, 0x01, 0x00, 0x02, 0x05, 0x05, 0x00, 0x03, 0x07, 0x01, 0x01
        /*0010*/ 	.byte	0x02, 0x03, 0x00, 0x00, 0x02, 0x06, 0x01, 0x00, 0x04, 0x0b, 0x08, 0x00, 0x01, 0x00, 0x00, 0x00
        /*0020*/ 	.byte	0x00, 0x00, 0x00, 0x00


//--------------------- .nv.info._Z15kernelKboundaryPddddddddPKdS1_S1_S1_iS1_S1_S1_S1_S1_S1_S1_iid --------------------------
	.section	.nv.info._Z15kernelKboundaryPddddddddPKdS1_S1_S1_iS1_S1_S1_S1_S1_S1_S1_iid,"",@"SHT_CUDA_INFO"
	.sectionflags	@""
	.align	4


	//----- nvinfo : EIATTR_CUDA_API_VERSION
	.align		4
        /*0000*/ 	.byte	0x04, 0x37
        /*0002*/ 	.short	(.L_15 - .L_14)
.L_14:
        /*0004*/ 	.word	0x00000082


	//----- nvinfo : EIATTR_KPARAM_INFO
	.align		4
.L_15:
        /*0008*/ 	.byte	0x04, 0x17
        /*000a*/ 	.short	(.L_17 - .L_16)
.L_16:
        /*000c*/ 	.word	0x00000000
        /*0010*/ 	.short	0x0016
        /*0012*/ 	.short	0x00a8
        /*0014*/ 	.byte	0x00, 0xf0, 0x21, 0x00


	//----- nvinfo : EIATTR_KPARAM_INFO
	.align		4
.L_17:
        /*0018*/ 	.byte	0x04, 0x17
        /*001a*/ 	.short	(.L_19 - .L_18)
.L_18:
        /*001c*/ 	.word	0x00000000
        /*0020*/ 	.short	0x0015
        /*0022*/ 	.short	0x00a4
        /*0024*/ 	.byte	0x00, 0xf0, 0x11, 0x00


	//----- nvinfo : EIATTR_KPARAM_INFO
	.align		4
.L_19:
        /*0028*/ 	.byte	0x04, 0x17
        /*002a*/ 	.short	(.L_21 - .L_20)
.L_20:
        /*002c*/ 	.word	0x00000000
        /*0030*/ 	.short	0x0014
        /*0032*/ 	.short	0x00a0
        /*0034*/ 	.byte	0x00, 0xf0, 0x11, 0x00


	//----- nvinfo : EIATTR_KPARAM_INFO
	.align		4
.L_21:
        /*0038*/ 	.byte	0x04, 0x17
        /*003a*/ 	.short	(.L_23 - .L_22)
.L_22:
        /*003c*/ 	.word	0x00000000
        /*0040*/ 	.short	0x0013
        /*0042*/ 	.short	0x0098
        /*0044*/ 	.byte	0x00, 0xf5, 0x21, 0x00


	//----- nvinfo : EIATTR_KPARAM_INFO
	.align		4
.L_23:
        /*0048*/ 	.byte	0x04, 0x17
        /*004a*/ 	.short	(.L_25 - .L_24)
.L_24:
        /*004c*/ 	.word	0x00000000
        /*0050*/ 	.short	0x0012
        /*0052*/ 	.short	0x0090
        /*0054*/ 	.byte	0x00, 0xf5, 0x21, 0x00


	//----- nvinfo : EIATTR_KPARAM_INFO
	.align		4
.L_25:
        /*0058*/ 	.byte	0x04, 0x17
        /*005a*/ 	.short	(.L_27 - .L_26)
.L_26:
        /*005c*/ 	.word	0x00000000
        /*0060*/ 	.short	0x0011
        /*0062*/ 	.short	0x0088
        /*0064*/ 	.byte	0x00, 0xf5, 0x21, 0x00


	//----- nvinfo : EIATTR_KPARAM_INFO
	.align		4
.L_27:
        /*0068*/ 	.byte	0x04, 0x17
        /*006a*/ 	.short	(.L_29 - .L_28)
.L_28:
        /*006c*/ 	.word	0x00000000
        /*0070*/ 	.short	0x0010
        /*0072*/ 	.short	0x0080
        /*0074*/ 	.byte	0x00, 0xf5, 0x21, 0x00


	//----- nvinfo : EIATTR_KPARAM_INFO
	.align		4
.L_29:
        /*0078*/ 	.byte	0x04, 0x17
        /*007a*/ 	.short	(.L_31 - .L_30)
.L_30:
        /*007c*/ 	.word	0x00000000
        /*0080*/ 	.short	0x000f
        /*0082*/ 	.short	0x0078
        /*0084*/ 	.byte	0x00, 0xf5, 0x21, 0x00


	//----- nvinfo : EIATTR_KPARAM_INFO
	.align		4
.L_31:
        /*0088*/ 	.byte	0x04, 0x17
        /*008a*/ 	.short	(.L_33 - .L_32)
.L_32:
        /*008c*/ 	.word	0x00000000
        /*0090*/ 	.short	0x000e
        /*0092*/ 	.short	0x0070
        /*0094*/ 	.byte	0x00, 0xf5, 0x21, 0x00


	//----- nvinfo : EIATTR_KPARAM_INFO
	.align		4
.L_33:
        /*0098*/ 	.byte	0x04, 0x17
        /*009a*/ 	.short	(.L_35 - .L_34)
.L_34:
        /*009c*/ 	.word	0x00000000
        /*00a0*/ 	.short	0x000d
        /*00a2*/ 	.short	0x0068
        /*00a4*/ 	.byte	0x00, 0xf5, 0x21, 0x00


	//----- nvinfo : EIATTR_KPARAM_INFO
	.align		4
.L_35:
        /*00a8*/ 	.byte	0x04, 0x17
        /*00aa*/ 	.short	(.L_37 - .L_36)
.L_36:
        /*00ac*/ 	.word	0x00000000
        /*00b0*/ 	.short	0x000c
        /*00b2*/ 	.short	0x0060
        /*00b4*/ 	.byte	0x00, 0xf0, 0x11, 0x00


	//----- nvinfo : EIATTR_KPARAM_INFO
	.align		4
.L_37:
        /*00b8*/ 	.byte	0x04, 0x17
        /*00ba*/ 	.short	(.L_39 - .L_38)
.L_38:
        /*00bc*/ 	.word	0x00000000
        /*00c0*/ 	.short	0x000b
        /*00c2*/ 	.short	0x0058
        /*00c4*/ 	.byte	0x00, 0xf5, 0x21, 0x00


	//----- nvinfo : EIATTR_KPARAM_INFO
	.align		4
.L_39:
        /*00c8*/ 	.byte	0x04, 0x17
        /*00ca*/ 	.short	(.L_41 - .L_40)
.L_40:
        /*00cc*/ 	.word	0x00000000
        /*00d0*/ 	.short	0x000a
        /*00d2*/ 	.short	0x0050
        /*00d4*/ 	.byte	0x00, 0xf5, 0x21, 0x00


	//----- nvinfo : EIATTR_KPARAM_INFO
	.align		4
.L_41:
        /*00d8*/ 	.byte	0x04, 0x17
        /*00da*/ 	.short	(.L_43 - .L_42)
.L_42:
        /*00dc*/ 	.word	0x00000000
        /*00e0*/ 	.short	0x0009
        /*00e2*/ 	.short	0x0048
        /*00e4*/ 	.byte	0x00, 0xf5, 0x21, 0x00


	//----- nvinfo : EIATTR_KPARAM_INFO
	.align		4
.L_43:
        /*00e8*/ 	.byte	0x04, 0x17
        /*00ea*/ 	.short	(.L_45 - .L_44)
.L_44:
        /*00ec*/ 	.word	0x00000000
        /*00f0*/ 	.short	0x0008
        /*00f2*/ 	.short	0x0040
        /*00f4*/ 	.byte	0x00, 0xf5, 0x21, 0x00


	//----- nvinfo : EIATTR_KPARAM_INFO
	.align		4
.L_45:
        /*00f8*/ 	.byte	0x04, 0x17
        /*00fa*/ 	.short	(.L_47 - .L_46)
.L_46:
        /*00fc*/ 	.word	0x00000000
        /*0100*/ 	.short	0x0007
        /*0102*/ 	.short	0x0038
        /*0104*/ 	.byte	0x00, 0xf0, 0x21, 0x00


	//----- nvinfo : EIATTR_KPARAM_INFO
	.align		4
.L_47:
        /*0108*/ 	.byte	0x04, 0x17
        /*010a*/ 	.short	(.L_49 - .L_48)
.L_48:
        /*010c*/ 	.word	0x00000000
        /*0110*/ 	.short	0x0006
        /*0112*/ 	.short	0x0030
        /*0114*/ 	.byte	0x00, 0xf0, 0x21, 0x00


	//----- nvinfo : EIATTR_KPARAM_INFO
	.align		4
.L_49:
        /*0118*/ 	.byte	0x04, 0x17
        /*011a*/ 	.short	(.L_51 - .L_50)
.L_50:
        /*011c*/ 	.word	0x00000000
        /*0120*/ 	.short	0x0005
        /*0122*/ 	.short	0x0028
        /*0124*/ 	.byte	0x00, 0xf0, 0x21, 0x00


	//----- nvinfo : EIATTR_KPARAM_INFO
	.align		4
.L_51:
        /*0128*/ 	.byte	0x04, 0x17
        /*012a*/ 	.short	(.L_53 - .L_52)
.L_52:
        /*012c*/ 	.word	0x00000000
        /*0130*/ 	.short	0x0004
        /*0132*/ 	.short	0x0020
        /*0134*/ 	.byte	0x00, 0xf0, 0x21, 0x00


	//----- nvinfo : EIATTR_KPARAM_INFO
	.align		4
.L_53:
        /*0138*/ 	.byte	0x04, 0x17
        /*013a*/ 	.short	(.L_55 - .L_54)
.L_54:
        /*013c*/ 	.word	0x00000000
        /*0140*/ 	.short	0x0003
        /*0142*/ 	.short	0x0018
        /*0144*/ 	.byte	0x00, 0xf0, 0x21, 0x00


	//----- nvinfo : EIATTR_KPARAM_INFO
	.align		4
.L_55:
        /*0148*/ 	.byte	0x04, 0x17
        /*014a*/ 	.short	(.L_57 - .L_56)
.L_56:
        /*014c*/ 	.word	0x00000000
        /*0150*/ 	.short	0x0002
        /*0152*/ 	.short	0x0010
        /*0154*/ 	.byte	0x00, 0xf0, 0x21, 0x00


	//----- nvinfo : EIATTR_KPARAM_INFO
	.align		4
.L_57:
        /*0158*/ 	.byte	0x04, 0x17
        /*015a*/ 	.short	(.L_59 - .L_58)
.L_58:
        /*015c*/ 	.word	0x00000000
        /*0160*/ 	.short	0x0001
        /*0162*/ 	.short	0x0008
        /*0164*/ 	.byte	0x00, 0xf0, 0x21, 0x00


	//----- nvinfo : EIATTR_KPARAM_INFO
	.align		4
.L_59:
        /*0168*/ 	.byte	0x04, 0x17
        /*016a*/ 	.short	(.L_61 - .L_60)
.L_60:
        /*016c*/ 	.word	0x00000000
        /*0170*/ 	.short	0x0000
        /*0172*/ 	.short	0x0000
        /*0174*/ 	.byte	0x00, 0xf5, 0x21, 0x00


	//----- nvinfo : EIATTR_SPARSE_MMA_MASK
	.align		4
.L_61:
        /*0178*/ 	.byte	0x03, 0x50
        /*017a*/ 	.short	0x0000


	//----- nvinfo : EIATTR_MAXREG_COUNT
	.align		4
        /*017c*/ 	.byte	0x03, 0x1b
        /*017e*/ 	.short	0x00ff


	//----- nvinfo : EIATTR_NUM_BARRIERS
	.align		4
        /*0180*/ 	.byte	0x02, 0x4c
        /*0182*/ 	.byte	0x01
	.zero		1


	//----- nvinfo : EIATTR_ANNOTATIONS
	.align		4
        /*0184*/ 	.byte	0x04, 0x55
        /*0186*/ 	.short	(.L_63 - .L_62)


	//   ....[0]....
.L_62:
        /*0188*/ 	.word	0x00000001
        /*018c*/ 	.byte	0x50, 0x03, 0x00, 0x00, 0x01, 0x00, 0x00, 0x00, 0x70, 0x03, 0x00, 0x00, 0x01, 0x00, 0x00, 0x00
        /* <DEDUP_REMOVED lines=20> */
        /*02dc*/ 	.byte	0xb0, 0x2c, 0x00, 0x00, 0x01, 0x00, 0x00, 0x00, 0xc0, 0x2c, 0x00, 0x00


	//----- nvinfo : EIATTR_MERCURY_ISA_VERSION
	.align		4
.L_63:
        /*02e8*/ 	.byte	0x03, 0x5f
        /*02ea*/ 	.short	0x0101


	//----- nvinfo : EIATTR_VRC_CTA_INIT_COUNT
	.align		4
        /*02ec*/ 	.byte	0x02, 0x4a
	.zero		1
	.zero		1


	//----- nvinfo : EIATTR_EXIT_INSTR_OFFSETS
	.align		4
        /*02f0*/ 	.byte	0x04, 0x1c
        /*02f2*/ 	.short	(.L_65 - .L_64)


	//   ....[0]....
.L_64:
        /*02f4*/ 	.word	0x00000050


	//   ....[1]....
        /*02f8*/ 	.word	0x000000a0


	//   ....[2]....
        /*02fc*/ 	.word	0x00001b70


	//   ....[3]....
        /*0300*/ 	.word	0x00001c30


	//   ....[4]....
        /*0304*/ 	.word	0x0000f180


	//   ....[5]....
        /*0308*/ 	.word	0x00010530


	//   ....[6]....
        /*030c*/ 	.word	0x00010700


	//----- nvinfo : EIATTR_CRS_STACK_SIZE
	.align		4
.L_65:
        /*0310*/ 	.byte	0x04, 0x1e
        /*0312*/ 	.short	(.L_67 - .L_66)
.L_66:
        /*0314*/ 	.word	0x00000000


	//----- nvinfo : EIATTR_CBANK_PARAM_SIZE
	.align		4
.L_67:
        /*0318*/ 	.byte	0x03, 0x19
        /*031a*/ 	.short	0x00b0


	//----- nvinfo : EIATTR_PARAM_CBANK
	.align		4
        /*031c*/ 	.byte	0x04, 0x0a
        /*031e*/ 	.short	(.L_69 - .L_68)
	.align		4
.L_68:
        /*0320*/ 	.word	index@(.nv.constant0._Z15kernelKboundaryPddddddddPKdS1_S1_S1_iS1_S1_S1_S1_S1_S1_S1_iid)
        /*0324*/ 	.short	0x0380
        /*0326*/ 	.short	0x00b0


	//----- nvinfo : EIATTR_SW_WAR
	.align		4
.L_69:
        /*0328*/ 	.byte	0x04, 0x36
        /*032a*/ 	.short	(.L_71 - .L_70)
.L_70:
        /*032c*/ 	.word	0x00000008
.L_71:


//--------------------- .nv.callgraph             --------------------------
	.section	.nv.callgraph,"",@"SHT_CUDA_CALLGRAPH"
	.align	4
	.sectionentsize	8
	.align		4
        /*0000*/ 	.word	0x00000000
	.align		4
        /*0004*/ 	.word	0xffffffff
	.align		4
        /*0008*/ 	.word	0x00000000
	.align		4
        /*000c*/ 	.word	0xfffffffe
	.align		4
        /*0010*/ 	.word	0x00000000
	.align		4
        /*0014*/ 	.word	0xfffffffd
	.align		4
        /*0018*/ 	.word	0x00000000
	.align		4
        /*001c*/ 	.word	0xfffffffc


//--------------------- .text._Z15kernelKboundaryPddddddddPKdS1_S1_S1_iS1_S1_S1_S1_S1_S1_S1_iid --------------------------
	.section	.text._Z15kernelKboundaryPddddddddPKdS1_S1_S1_iS1_S1_S1_S1_S1_S1_S1_iid,"ax",@progbits
	.align	128
        .global         _Z15kernelKboundaryPddddddddPKdS1_S1_S1_iS1_S1_S1_S1_S1_S1_S1_iid
        .type           _Z15kernelKboundaryPddddddddPKdS1_S1_S1_iS1_S1_S1_S1_S1_S1_S1_iid,@function
        .size           _Z15kernelKboundaryPddddddddPKdS1_S1_S1_iS1_S1_S1_S1_S1_S1_S1_iid,(.L_x_264 - _Z15kernelKboundaryPddddddddPKdS1_S1_S1_iS1_S1_S1_S1_S1_S1_S1_iid)
        .other          _Z15kernelKboundaryPddddddddPKdS1_S1_S1_iS1_S1_S1_S1_S1_S1_S1_iid,@"STO_CUDA_ENTRY STV_DEFAULT"
_Z15kernelKboundaryPddddddddPKdS1_S1_S1_iS1_S1_S1_S1_S1_S1_S1_iid:
.text._Z15kernelKboundaryPddddddddPKdS1_S1_S1_iS1_S1_S1_S1_S1_S1_S1_iid:
[----:B------:R-:W0:Y:S01]  /*0000*/  LDC R1, c[0x0][0x37c] ;  /* 0x0000df00ff017b82 */ /* 0x000e220000000800 */
[----:B------:R-:W1:Y:S01]  /*0010*/  S2R R40, SR_CTAID.X ;  /* 0x0000000000287919 */ /* 0x000e620000002500 */
[----:B0-----:R-:W-:Y:S01]  /*0020*/  VIADD R1, R1, 0xfffffee0 ;  /* 0xfffffee001017836 */ /* 0x001fe20000000000 */
[----:B------:R-:W1:Y:S02]  /*0030*/  S2R R11, SR_CTAID.Y ;  /* 0x00000000000b7919 */ /* 0x000e640000002600 */
[----:B-1----:R-:W-:-:S13]  /*0040*/  ISETP.NE.AND P0, PT, R40, R11, PT ;  /* 0x0000000b2800720c */ /* 0x002fda0003f05270 */
[----:B------:R-:W-:Y:S05]  /*0050*/  @!P0 EXIT ;  /* 0x000000000000894d */ /* 0x000fea0003800000 */
[----:B------:R-:W0:Y:S08]  /*0060*/  S2UR UR4, SR_CTAID.Z ;  /* 0x00000000000479c3 */ /* 0x000e300000002700 */
[----:B------:R-:W0:Y:S02]  /*0070*/  LDC.64 R2, c[0x0][0x420] ;  /* 0x00010800ff027b82 */ /* 0x000e240000000a00 */
[----:B0-----:R-:W-:-:S05]  /*0080*/  VIADD R0, R2, UR4 ;  /* 0x0000000402007c36 */ /* 0x001fca0008000000 */
[----:B------:R-:W-:-:S13]  /*0090*/  ISETP.GE.U32.AND P0, PT, R0, R3, PT ;  /* 0x000000030000720c */ /* 0x000fda0003f06070 */
[----:B------:R-:W-:Y:S05]  /*00a0*/  @P0 EXIT ;  /* 0x000000000000094d */ /* 0x000fea0003800000 */
[----:B------:R-:W0:Y:S01]  /*00b0*/  LDC.64 R32, c[0x0][0x408] ;  /* 0x00010200ff207b82 */ /* 0x000e220000000a00 */
[----:B------:R-:W1:Y:S01]  /*00c0*/  LDCU.64 UR8, c[0x0][0x358] ;  /* 0x00006b00ff0877ac */ /* 0x000e620008000a00 */
[----:B------:R-:W-:Y:S02]  /*00d0*/  IMAD R13, R40, 0x9, RZ ;  /* 0x00000009280d7824 */ /* 0x000fe400078e02ff */
[----:B------:R-:W-:Y:S02]  /*00e0*/  IMAD R11, R11, 0x9, RZ ;  /* 0x000000090b0b7824 */ /* 0x000fe400078e02ff */
[C---:B------:R-:W-:Y:S01]  /*00f0*/  VIADD R7, R13.reuse, 0x3 ;  /* 0x000000030d077836 */ /* 0x040fe20000000000 */
[----:B------:R-:W-:-:S03]  /*0100*/  IADD3 R9, PT, PT, R13, 0x6, RZ ;  /* 0x000000060d097810 */ /* 0x000fc60007ffe0ff */
[----:B0-----:R-:W-:-:S04]  /*0110*/  IMAD.WIDE.U32 R6, R7, 0x8, R32 ;  /* 0x0000000807067825 */ /* 0x001fc800078e0020 */
[--C-:B------:R-:W-:Y:S01]  /*0120*/  IMAD.WIDE.U32 R10, R11, 0x8, R32.reuse ;  /* 0x000000080b0a7825 */ /* 0x100fe200078e0020 */
[----:B-1----:R-:W2:Y:S04]  /*0130*/  LDG.E.64 R36, desc[UR8][R6.64] ;  /* 0x0000000806247981 */ /* 0x002ea8000c1e1b00 */
[----:B------:R-:W3:Y:S01]  /*0140*/  LDG.E.64 R18, desc[UR8][R10.64+0x18] ;  /* 0x000018080a127981 */ /* 0x000ee2000c1e1b00 */
[----:B------:R-:W-:-:S03]  /*0150*/  IMAD.WIDE.U32 R2, R13, 0x8, R32 ;  /* 0x000000080d027825 */ /* 0x000fc600078e0020 */
[----:B------:R-:W4:Y:S04]  /*0160*/  LDG.E.64 R16, desc[UR8][R10.64] ;  /* 0x000000080a107981 */ /* 0x000f28000c1e1b00 */
[----:B------:R0:W4:Y:S01]  /*0170*/  LDG.E.64 R34, desc[UR8][R2.64] ;  /* 0x0000000802227981 */ /* 0x000122000c1e1b00 */
[----:B------:R-:W-:-:S03]  /*0180*/  IMAD.WIDE.U32 R8, R9, 0x8, R32 ;  /* 0x0000000809087825 */ /* 0x000fc600078e0020 */
[----:B------:R-:W4:Y:S04]  /*0190*/  LDG.E.64 R4, desc[UR8][R10.64+0x30] ;  /* 0x000030080a047981 */ /* 0x000f28000c1e1b00 */
[----:B------:R-:W4:Y:S01]  /*01a0*/  LDG.E.64 R38, desc[UR8][R8.64] ;  /* 0x0000000808267981 */ /* 0x000f22000c1e1b00 */
[C---:B------:R-:W-:Y:S01]  /*01b0*/  IADD3 R29, PT, PT, R13.reuse, 0x2, RZ ;  /* 0x000000020d1d7810 */ /* 0x040fe20007ffe0ff */
[C---:B------:R-:W-:Y:S02]  /*01c0*/  VIADD R15, R13.reuse, 0x1 ;  /* 0x000000010d0f7836 */ /* 0x040fe40000000000 */
[C---:B------:R-:W-:Y:S01]  /*01d0*/  VIADD R25, R13.reuse, 0x4 ;  /* 0x000000040d197836 */ /* 0x040fe20000000000 */
[----:B------:R-:W5:Y:S01]  /*01e0*/  LDG.E.64 R6, desc[UR8][R10.64+0x8] ;  /* 0x000008080a067981 */ /* 0x000f62000c1e1b00 */
[----:B------:R-:W-:-:S02]  /*01f0*/  VIADD R27, R13, 0x7 ;  /* 0x000000070d1b7836 */ /* 0x000fc40000000000 */
[C---:B------:R-:W-:Y:S01]  /*0200*/  VIADD R31, R13.reuse, 0x5 ;  /* 0x000000050d1f7836 */ /* 0x040fe20000000000 */
[----:B------:R-:W5:Y:S01]  /*0210*/  LDG.E.64 R20, desc[UR8][R10.64+0x10] ;  /* 0x000010080a147981 */ /* 0x000f62000c1e1b00 */
[----:B------:R-:W-:Y:S02]  /*0220*/  VIADD R13, R13, 0x8 ;  /* 0x000000080d0d7836 */ /* 0x000fe40000000000 */
[--C-:B0-----:R-:W-:Y:S01]  /*0230*/  IMAD.WIDE.U32 R2, R15, 0x8, R32.reuse ;  /* 0x000000080f027825 */ /* 0x101fe200078e0020 */
[----:B------:R-:W5:Y:S03]  /*0240*/  LDG.E.64 R22, desc[UR8][R10.64+0x28] ;  /* 0x000028080a167981 */ /* 0x000f66000c1e1b00 */
[--C-:B------:R-:W-:Y:S01]  /*0250*/  IMAD.WIDE.U32 R24, R25, 0x8, R32.reuse ;  /* 0x0000000819187825 */ /* 0x100fe200078e0020 */
[----:B------:R-:W4:Y:S03]  /*0260*/  LDG.E.64 R50, desc[UR8][R2.64] ;  /* 0x0000000802327981 */ /* 0x000f26000c1e1b00 */
[--C-:B------:R-:W-:Y:S01]  /*0270*/  IMAD.WIDE.U32 R26, R27, 0x8, R32.reuse ;  /* 0x000000081b1a7825 */ /* 0x100fe200078e0020 */
[----:B------:R-:W4:Y:S03]  /*0280*/  LDG.E.64 R48, desc[UR8][R24.64] ;  /* 0x0000000818307981 */ /* 0x000f26000c1e1b00 */
[--C-:B------:R-:W-:Y:S01]  /*0290*/  IMAD.WIDE.U32 R28, R29, 0x8, R32.reuse ;  /* 0x000000081d1c7825 */ /* 0x100fe200078e0020 */
[----:B------:R0:W4:Y:S03]  /*02a0*/  LDG.E.64 R46, desc[UR8][R26.64] ;  /* 0x000000081a2e7981 */ /* 0x000126000c1e1b00 */
[--C-:B------:R-:W-:Y:S01]  /*02b0*/  IMAD.WIDE.U32 R30, R31, 0x8, R32.reuse ;  /* 0x000000081f1e7825 */ /* 0x100fe200078e0020 */
[----:B------:R-:W4:Y:S03]  /*02c0*/  LDG.E.64 R44, desc[UR8][R28.64] ;  /* 0x000000081c2c7981 */ /* 0x000f26000c1e1b00 */
[----:B------:R-:W-:Y:S01]  /*02d0*/  IMAD.WIDE.U32 R32, R13, 0x8, R32 ;  /* 0x000000080d207825 */ /* 0x000fe200078e0020 */
[----:B------:R-:W4:Y:S04]  /*02e0*/  LDG.E.64 R42, desc[UR8][R30.64] ;  /* 0x000000081e2a7981 */ /* 0x000f28000c1e1b00 */
[----:B------:R-:W5:Y:S04]  /*02f0*/  LDG.E.64 R12, desc[UR8][R10.64+0x20] ;  /* 0x000020080a0c7981 */ /* 0x000f68000c1e1b00 */
[----:B------:R-:W5:Y:S04]  /*0300*/  LDG.E.64 R14, desc[UR8][R10.64+0x38] ;  /* 0x000038080a0e7981 */ /* 0x000f68000c1e1b00 */
[----:B------:R-:W4:Y:S04]  /*0310*/  LDG.E.64 R30, desc[UR8][R32.64] ;  /* 0x00000008201e7981 */ /* 0x000f28000c1e1b00 */
[----:B------:R1:W5:Y:S01]  /*0320*/  LDG.E.64 R8, desc[UR8][R10.64+0x40] ;  /* 0x000040080a087981 */ /* 0x000362000c1e1b00 */
[----:B0-----:R-:W-:Y:S01]  /*0330*/  MOV R26, 0x0 ;  /* 0x00000000001a7802 */ /* 0x001fe20000000f00 */
[----:B------:R-:W-:-:S02]  /*0340*/  IMAD.MOV.U32 R27, RZ, RZ, 0x3fd80000 ;  /* 0x3fd80000ff1b7424 */ /* 0x000fc400078e00ff */
[----:B--2---:R3:W-:Y:S02]  /*0350*/  STL.64 [R1+0x108], R36 ;  /* 0x0001082401007387 */ /* 0x0047e40000100a00 */
[----:B---3--:R-:W-:Y:S02]  /*0360*/  DADD R36, R36, -R18 ;  /* 0x0000000024247229 */ /* 0x008fe40000000812 */
[----:B----4-:R0:W-:Y:S06]  /*0370*/  STL.64 [R1+0x110], R34 ;  /* 0x0001102201007387 */ /* 0x0101ec0000100a00 */
[----:B------:R-:W-:-:S02]  /*0380*/  DMUL R36, R36, R36 ;  /* 0x0000002424247228 */ /* 0x000fc40000000000 */
[----:B0-----:R-:W-:Y:S02]  /*0390*/  DADD R34, R34, -R16 ;  /* 0x0000000022227229 */ /* 0x001fe40000000810 */
[----:B-1----:R-:W-:-:S06]  /*03a0*/  DADD R10, R38, -R4 ;  /* 0x00000000260a7229 */ /* 0x002fcc0000000804 */
[----:B------:R-:W-:-:S08]  /*03b0*/  DFMA R36, R34, R34, R36 ;  /* 0x000000222224722b */ /* 0x000fd00000000024 */
[----:B------:R-:W-:-:S06]  /*03c0*/  DFMA R10, R10, R10, R36 ;  /* 0x0000000a0a0a722b */ /* 0x000fcc0000000024 */
[----:B------:R-:W0:Y:S04]  /*03d0*/  MUFU.RSQ64H R3, R11 ;  /* 0x0000000b00037308 */ /* 0x000e280000001c00 */
[----:B------:R-:W-:-:S06]  /*03e0*/  VIADD R2, R11, 0xfcb00000 ;  /* 0xfcb000000b027836 */ /* 0x000fcc0000000000 */
[----:B0-----:R-:W-:-:S08]  /*03f0*/  DMUL R24, R2, R2 ;  /* 0x0000000202187228 */ /* 0x001fd00000000000 */
[----:B------:R-:W-:-:S08]  /*0400*/  DFMA R24, R10, -R24, 1 ;  /* 0x3ff000000a18742b */ /* 0x000fd00000000818 */
[----:B------:R-:W-:Y:S02]  /*0410*/  DFMA R26, R24, R26, 0.5 ;  /* 0x3fe00000181a742b */ /* 0x000fe4000000001a */
[----:B------:R-:W-:Y:S01]  /*0420*/  DMUL R24, R2, R24 ;  /* 0x0000001802187228 */ /* 0x000fe20000000000 */
[----:B------:R-:W-:Y:S07]  /*0430*/  STL.64 [R1+0xd0], R30 ;  /* 0x0000d01e01007387 */ /* 0x000fee0000100a00 */
[----:B------:R-:W-:Y:S01]  /*0440*/  DFMA R36, R26, R24, R2 ;  /* 0x000000181a24722b */ /* 0x000fe20000000002 */
[----:B------:R-:W-:Y:S04]  /*0450*/  STL.64 [R1+0xf8], R50 ;  /* 0x0000f83201007387 */ /* 0x000fe80000100a00 */
[----:B------:R-:W-:Y:S04]  /*0460*/  STL.64 [R1+0xd8], R42 ;  /* 0x0000d82a01007387 */ /* 0x000fe80000100a00 */
[----:B------:R-:W-:Y:S04]  /*0470*/  STL.64 [R1+0xf0], R48 ;  /* 0x0000f03001007387 */ /* 0x000fe80000100a00 */
[----:B------:R-:W-:Y:S04]  /*0480*/  STL.64 [R1+0xe0], R44 ;  /* 0x0000e02c01007387 */ /* 0x000fe80000100a00 */
[----:B------:R-:W-:Y:S04]  /*0490*/  STL.64 [R1+0xe8], R46 ;  /* 0x0000e82e01007387 */ /* 0x000fe80000100a00 */
[----:B------:R0:W-:Y:S01]  /*04a0*/  STL.64 [R1+0x100], R38 ;  /* 0x0001002601007387 */ /* 0x0001e20000100a00 */
[----:B------:R-:W-:Y:S01]  /*04b0*/  ISETP.GE.U32.AND P0, PT, R2, 0x7ca00000, PT ;  /* 0x7ca000000200780c */ /* 0x000fe20003f06070 */
[----:B------:R-:W-:Y:S01]  /*04c0*/  VIADD R29, R37, 0xfff00000 ;  /* 0xfff00000251d7836 */ /* 0x000fe20000000000 */
[----:B0-----:R-:W-:Y:S01]  /*04d0*/  DMUL R38, R10, R36 ;  /* 0x000000240a267228 */ /* 0x001fe20000000000 */
[----:B------:R-:W-:-:S07]  /*04e0*/  IMAD.MOV.U32 R28, RZ, RZ, R36 ;  /* 0x000000ffff1c7224 */ /* 0x000fce00078e0024 */
[----:B------:R-:W-:-:S08]  /*04f0*/  DFMA R24, R38, -R38, R10 ;  /* 0x800000262618722b */ /* 0x000fd0000000000a */
[----:B------:R-:W-:Y:S01]  /*0500*/  DFMA R26, R24, R28, R38 ;  /* 0x0000001c181a722b */ /* 0x000fe20000000026 */
[----:B------:R-:W-:Y:S10]  /*0510*/  @!P0 BRA `(.L_x_0) ;  /* 0x0000000000288947 */ /* 0x000ff40003800000 */
[----:B------:R-:W-:Y:S01]  /*0520*/  MOV R33, R11 ;  /* 0x0000000b00217202 */ /* 0x000fe20000000f00 */
[----:B------:R-:W-:Y:S01]  /*0530*/  IMAD.MOV.U32 R51, RZ, RZ, R39 ;  /* 0x000000ffff337224 */ /* 0x000fe200078e0027 */
[----:B------:R-:W-:Y:S01]  /*0540*/  MOV R39, R2 ;  /* 0x0000000200277202 */ /* 0x000fe20000000f00 */
[----:B------:R-:W-:Y:S01]  /*0550*/  IMAD.MOV.U32 R32, RZ, RZ, R24 ;  /* 0x000000ffff207224 */ /* 0x000fe200078e0018 */
[----:B------:R-:W-:Y:S01]  /*0560*/  MOV R50, 0x5a0 ;  /* 0x000005a000327802 */ /* 0x000fe20000000f00 */
[----:B------:R-:W-:Y:S02]  /*0570*/  IMAD.MOV.U32 R37, RZ, RZ, R25 ;  /* 0x000000ffff257224 */ /* 0x000fe400078e0019 */
[----:B------:R-:W-:-:S07]  /*0580*/  IMAD.MOV.U32 R11, RZ, RZ, R29 ;  /* 0x000000ffff0b7224 */ /* 0x000fce00078e001d */
[----:B-----5:R-:W-:Y:S05]  /*0590*/  CALL.REL.NOINC `($__internal_2_$__cuda_sm20_dsqrt_rn_f64_mediumpath_v1) ;  /* 0x0000010800987944 */ /* 0x020fea0003c00000 */
[----:B------:R-:W-:Y:S02]  /*05a0*/  IMAD.MOV.U32 R26, RZ, RZ, R86 ;  /* 0x000000ffff1a7224 */ /* 0x000fe400078e0056 */
[----:B------:R-:W-:-:S07]  /*05b0*/  IMAD.MOV.U32 R27, RZ, RZ, R87 ;  /* 0x000000ffff1b7224 */ /* 0x000fce00078e0057 */
.L_x_0:
[----:B------:R-:W2:Y:S04]  /*05c0*/  LDL.64 R10, [R1+0x108] ;  /* 0x00010800010a7983 */ /* 0x000ea80000100a00 */
[----:B------:R-:W3:Y:S04]  /*05d0*/  LDL.64 R2, [R1+0x110] ;  /* 0x0001100001027983 */ /* 0x000ee80000100a00 */
[----:B------:R-:W4:Y:S01]  /*05e0*/  LDL.64 R28, [R1+0x100] ;  /* 0x00010000011c7983 */ /* 0x000f220000100a00 */
[----:B------:R-:W-:Y:S01]  /*05f0*/  DSETP.MAX.AND P0, P1, RZ, R26, PT ;  /* 0x0000001aff00722a */ /* 0x000fe2000390f000 */
[----:B------:R-:W-:Y:S01]  /*0600*/  IMAD.MOV.U32 R31, RZ, RZ, R27 ;  /* 0x000000ffff1f7224 */ /* 0x000fe200078e001b */
[----:B------:R-:W-:Y:S01]  /*0610*/  MOV R35, R26 ;  /* 0x0000001a00237202 */ /* 0x000fe20000000f00 */
[----:B------:R-:W-:Y:S01]  /*0620*/  IMAD.MOV.U32 R34, RZ, RZ, RZ ;  /* 0x000000ffff227224 */ /* 0x000fe200078e00ff */
[----:B------:R-:W-:Y:S01]  /*0630*/  DSETP.MIN.AND P2, P3, R26, 100, PT ;  /* 0x405900001a00742a */ /* 0x000fe20003b40000 */
[----:B------:R-:W-:Y:S01]  /*0640*/  IMAD.MOV.U32 R42, RZ, RZ, R26 ;  /* 0x000000ffff2a7224 */ /* 0x000fe200078e001a */
[----:B------:R-:W-:-:S02]  /*0650*/  MOV R26, 0x80000 ;  /* 0x00080000001a7802 */ /* 0x000fc40000000f00 */
[----:B------:R-:W-:Y:S02]  /*0660*/  SEL R34, R34, R35, P0 ;  /* 0x0000002322227207 */ /* 0x000fe40000000000 */
[----:B------:R-:W-:Y:S02]  /*0670*/  FSEL R43, R27, 3.390625, P2 ;  /* 0x405900001b2b7808 */ /* 0x000fe40001000000 */
[----:B------:R-:W-:-:S06]  /*0680*/  SEL R42, R42, RZ, P2 ;  /* 0x000000ff2a2a7207 */ /* 0x000fcc0001000000 */
[----:B------:R-:W-:Y:S01]  /*0690*/  @P3 LOP3.LUT R43, R26, 0x40590000, RZ, 0xfc, !PT ;  /* 0x405900001a2b3812 */ /* 0x000fe200078efcff */
[----:B--2--5:R-:W-:Y:S02]  /*06a0*/  DADD R10, R10, -R12 ;  /* 0x000000000a0a7229 */ /* 0x024fe4000000080c */
[----:B---3--:R-:W-:-:S06]  /*06b0*/  DADD R2, R2, -R6 ;  /* 0x0000000002027229 */ /* 0x008fcc0000000806 */
[----:B------:R-:W-:Y:S02]  /*06c0*/  DMUL R24, R10, R10 ;  /* 0x0000000a0a187228 */ /* 0x000fe40000000000 */
[----:B----4-:R-:W-:Y:S01]  /*06d0*/  DADD R10, R28, -R14 ;  /* 0x000000001c0a7229 */ /* 0x010fe2000000080e */
[----:B------:R-:W-:Y:S02]  /*06e0*/  IMAD.MOV.U32 R28, RZ, RZ, 0x0 ;  /* 0x00000000ff1c7424 */ /* 0x000fe400078e00ff */
[----:B------:R-:W-:-:S03]  /*06f0*/  IMAD.MOV.U32 R29, RZ, RZ, 0x3fd80000 ;  /* 0x3fd80000ff1d7424 */ /* 0x000fc600078e00ff */
[----:B------:R-:W-:-:S08]  /*0700*/  DFMA R24, R2, R2, R24 ;  /* 0x000000020218722b */ /* 0x000fd00000000018 */
[----:B------:R-:W-:-:S06]  /*0710*/  DFMA R10, R10, R10, R24 ;  /* 0x0000000a0a0a722b */ /* 0x000fcc0000000018 */
[----:B------:R-:W0:Y:S04]  /*0720*/  MUFU.RSQ64H R3, R11 ;  /* 0x0000000b00037308 */ /* 0x000e280000001c00 */
[----:B------:R-:W-:-:S06]  /*0730*/  IADD3 R2, PT, PT, R11, -0x3500000, RZ ;  /* 0xfcb000000b027810 */ /* 0x000fcc0007ffe0ff */
[----:B0-----:R-:W-:-:S08]  /*0740*/  DMUL R24, R2, R2 ;  /* 0x0000000202187228 */ /* 0x001fd00000000000 */
[----:B------:R-:W-:-:S08]  /*0750*/  DFMA R24, R10, -R24, 1 ;  /* 0x3ff000000a18742b */ /* 0x000fd00000000818 */
[----:B------:R-:W-:Y:S02]  /*0760*/  DFMA R28, R24, R28, 0.5 ;  /* 0x3fe00000181c742b */ /* 0x000fe4000000001c */
[----:B------:R-:W-:-:S08]  /*0770*/  DMUL R24, R2, R24 ;  /* 0x0000001802187228 */ /* 0x000fd00000000000 */
[----:B------:R-:W-:Y:S01]  /*0780*/  DFMA R36, R28, R24, R2 ;  /* 0x000000181c24722b */ /* 0x000fe20000000002 */
[----:B------:R-:W-:-:S05]  /*0790*/  IMAD.MOV.U32 R24, RZ, RZ, RZ ;  /* 0x000000ffff187224 */ /* 0x000fca00078e00ff */
[----:B------:R-:W-:Y:S02]  /*07a0*/  FSEL R33, R24, R31, P0 ;  /* 0x0000001f18217208 */ /* 0x000fe40000000000 */
[----:B------:R-:W-:Y:S01]  /*07b0*/  DMUL R38, R10, R36 ;  /* 0x000000240a267228 */ /* 0x000fe20000000000 */
[----:B------:R-:W-:Y:S01]  /*07c0*/  ISETP.GE.U32.AND P0, PT, R2, 0x7ca00000, PT ;  /* 0x7ca000000200780c */ /* 0x000fe20003f06070 */
[----:B------:R-:W-:Y:S01]  /*07d0*/  VIADD R29, R37, 0xfff00000 ;  /* 0xfff00000251d7836 */ /* 0x000fe20000000000 */
[----:B------:R-:W-:Y:S01]  /*07e0*/  @P1 LOP3.LUT R33, R31, 0x80000, RZ, 0xfc, !PT ;  /* 0x000800001f211812 */ /* 0x000fe200078efcff */
[----:B------:R-:W-:-:S04]  /*07f0*/  IMAD.MOV.U32 R28, RZ, RZ, R36 ;  /* 0x000000ffff1c7224 */ /* 0x000fc800078e0024 */
[----:B------:R-:W-:Y:S01]  /*0800*/  DFMA R24, R38, -R38, R10 ;  /* 0x800000262618722b */ /* 0x000fe2000000000a */
[----:B------:R-:W-:-:S07]  /*0810*/  IMAD.MOV.U32 R35, RZ, RZ, R33 ;  /* 0x000000ffff237224 */ /* 0x000fce00078e0021 */
        /* <DEDUP_REMOVED lines=9> */
[----:B------:R-:W-:Y:S05]  /*08b0*/  CALL.REL.NOINC `($__internal_2_$__cuda_sm20_dsqrt_rn_f64_mediumpath_v1) ;  /* 0x0000010400d07944 */ /* 0x000fea0003c00000 */
[----:B------:R-:W-:Y:S02]  /*08c0*/  IMAD.MOV.U32 R26, RZ, RZ, R86 ;  /* 0x000000ffff1a7224 */ /* 0x000fe400078e0056 */
[----:B------:R-:W-:-:S07]  /*08d0*/  IMAD.MOV.U32 R27, RZ, RZ, R87 ;  /* 0x000000ffff1b7224 */ /* 0x000fce00078e0057 */
.L_x_1:
[----:B------:R-:W2:Y:S04]  /*08e0*/  LDL.64 R10, [R1+0x108] ;  /* 0x00010800010a7983 */ /* 0x000ea80000100a00 */
[----:B------:R-:W3:Y:S04]  /*08f0*/  LDL.64 R2, [R1+0x110] ;  /* 0x0001100001027983 */ /* 0x000ee80000100a00 */
[----:B------:R-:W4:Y:S01]  /*0900*/  LDL.64 R28, [R1+0x100] ;  /* 0x00010000011c7983 */ /* 0x000f220000100a00 */
[C---:B------:R-:W-:Y:S02]  /*0910*/  DSETP.GT.AND P0, PT, R26.reuse, R34, PT ;  /* 0x000000221a00722a */ /* 0x040fe40003f04000 */
[----:B------:R-:W-:-:S04]  /*0920*/  DSETP.GEU.AND P1, PT, R26, R42, PT ;  /* 0x0000002a1a00722a */ /* 0x000fc80003f2e000 */
[C---:B------:R-:W-:Y:S02]  /*0930*/  FSEL R34, R26.reuse, R34, P0 ;  /* 0x000000221a227208 */ /* 0x040fe40000000000 */
[C---:B------:R-:W-:Y:S02]  /*0940*/  FSEL R35, R27.reuse, R35, P0 ;  /* 0x000000231b237208 */ /* 0x040fe40000000000 */
[----:B------:R-:W-:Y:S02]  /*0950*/  FSEL R42, R26, R42, !P1 ;  /* 0x0000002a1a2a7208 */ /* 0x000fe40004800000 */
[----:B------:R-:W-:Y:S01]  /*0960*/  FSEL R43, R27, R43, !P1 ;  /* 0x0000002b1b2b7208 */ /* 0x000fe20004800000 */
[----:B--2---:R-:W-:Y:S02]  /*0970*/  DADD R10, R10, -R22 ;  /* 0x000000000a0a7229 */ /* 0x004fe40000000816 */
        /* <DEDUP_REMOVED lines=8> */
[----:B------:R-:W-:-:S04]  /*0a00*/  IADD3 R2, PT, PT, R11, -0x3500000, RZ ;  /* 0xfcb000000b027810 */ /* 0x000fc80007ffe0ff */
[----:B------:R-:W-:Y:S02]  /*0a10*/  ISETP.GE.U32.AND P2, PT, R2, 0x7ca00000, PT ;  /* 0x7ca000000200780c */ /* 0x000fe40003f46070 */
[----:B0-----:R-:W-:-:S08]  /*0a20*/  DMUL R24, R2, R2 ;  /* 0x0000000202187228 */ /* 0x001fd00000000000 */
[----:B------:R-:W-:-:S08]  /*0a30*/  DFMA R24, R10, -R24, 1 ;  /* 0x3ff000000a18742b */ /* 0x000fd00000000818 */
[----:B------:R-:W-:Y:S02]  /*0a40*/  DFMA R28, R24, R28, 0.5 ;  /* 0x3fe00000181c742b */ /* 0x000fe4000000001c */
[----:B------:R-:W-:-:S08]  /*0a50*/  DMUL R24, R2, R24 ;  /* 0x0000001802187228 */ /* 0x000fd00000000000 */
[----:B------:R-:W-:-:S08]  /*0a60*/  DFMA R36, R28, R24, R2 ;  /* 0x000000181c24722b */ /* 0x000fd00000000002 */
[----:B------:R-:W-:Y:S02]  /*0a70*/  DMUL R38, R10, R36 ;  /* 0x000000240a267228 */ /* 0x000fe40000000000 */
[----:B------:R-:W-:Y:S01]  /*0a80*/  VIADD R31, R37, 0xfff00000 ;  /* 0xfff00000251f7836 */ /* 0x000fe20000000000 */
[----:B------:R-:W-:-:S05]  /*0a90*/  MOV R30, R36 ;  /* 0x00000024001e7202 */ /* 0x000fca0000000f00 */
[----:B------:R-:W-:-:S08]  /*0aa0*/  DFMA R24, R38, -R38, R10 ;  /* 0x800000262618722b */ /* 0x000fd0000000000a */
[----:B------:R-:W-:Y:S01]  /*0ab0*/  DFMA R28, R24, R30, R38 ;  /* 0x0000001e181c722b */ /* 0x000fe20000000026 */
[----:B------:R-:W-:Y:S10]  /*0ac0*/  @!P2 BRA `(.L_x_2) ;  /* 0x000000000028a947 */ /* 0x000ff40003800000 */
[----:B------:R-:W-:Y:S01]  /*0ad0*/  IMAD.MOV.U32 R33, RZ, RZ, R11 ;  /* 0x000000ffff217224 */ /* 0x000fe200078e000b */
[----:B------:R-:W-:Y:S01]  /*0ae0*/  MOV R51, R39 ;  /* 0x0000002700337202 */ /* 0x000fe20000000f00 */
[----:B------:R-:W-:Y:S01]  /*0af0*/  IMAD.MOV.U32 R32, RZ, RZ, R24 ;  /* 0x000000ffff207224 */ /* 0x000fe200078e0018 */
[----:B------:R-:W-:Y:S01]  /*0b00*/  MOV R50, 0xb50 ;  /* 0x00000b5000327802 */ /* 0x000fe20000000f00 */
[----:B------:R-:W-:Y:S02]  /*0b10*/  IMAD.MOV.U32 R37, RZ, RZ, R25 ;  /* 0x000000ffff257224 */ /* 0x000fe400078e0019 */
[----:B------:R-:W-:Y:S02]  /*0b20*/  IMAD.MOV.U32 R39, RZ, RZ, R2 ;  /* 0x000000ffff277224 */ /* 0x000fe400078e0002 */
[----:B------:R-:W-:-:S07]  /*0b30*/  IMAD.MOV.U32 R11, RZ, RZ, R31 ;  /* 0x000000ffff0b7224 */ /* 0x000fce00078e001f */
[----:B------:R-:W-:Y:S05]  /*0b40*/  CALL.REL.NOINC `($__internal_2_$__cuda_sm20_dsqrt_rn_f64_mediumpath_v1) ;  /* 0x00000104002c7944 */ /* 0x000fea0003c00000 */
[----:B------:R-:W-:Y:S01]  /*0b50*/  IMAD.MOV.U32 R28, RZ, RZ, R86 ;  /* 0x000000ffff1c7224 */ /* 0x000fe200078e0056 */
[----:B------:R-:W-:-:S07]  /*0b60*/  MOV R29, R87 ;  /* 0x00000057001d7202 */ /* 0x000fce0000000f00 */
.L_x_2:
        /* <DEDUP_REMOVED lines=9> */
[----:B--2---:R-:W-:Y:S02]  /*0c00*/  DADD R10, -R18, R10 ;  /* 0x00000000120a7229 */ /* 0x004fe4000000010a */
[----:B---3--:R-:W-:-:S06]  /*0c10*/  DADD R2, -R16, R2 ;  /* 0x0000000010027229 */ /* 0x008fcc0000000102 */
[----:B------:R-:W-:Y:S02]  /*0c20*/  DMUL R24, R10, R10 ;  /* 0x0000000a0a187228 */ /* 0x000fe40000000000 */
[----:B----4-:R-:W-:Y:S01]  /*0c30*/  DADD R10, -R4, R26 ;  /* 0x00000000040a7229 */ /* 0x010fe2000000011a */
[----:B------:R-:W-:Y:S02]  /*0c40*/  IMAD.MOV.U32 R26, RZ, RZ, 0x0 ;  /* 0x00000000ff1a7424 */ /* 0x000fe400078e00ff */
[----:B------:R-:W-:-:S03]  /*0c50*/  IMAD.MOV.U32 R27, RZ, RZ, 0x3fd80000 ;  /* 0x3fd80000ff1b7424 */ /* 0x000fc600078e00ff */
[----:B------:R-:W-:-:S08]  /*0c60*/  DFMA R24, R2, R2, R24 ;  /* 0x000000020218722b */ /* 0x000fd00000000018 */
[----:B------:R-:W-:-:S06]  /*0c70*/  DFMA R10, R10, R10, R24 ;  /* 0x0000000a0a0a722b */ /* 0x000fcc0000000018 */
[----:B------:R-:W0:Y:S04]  /*0c80*/  MUFU.RSQ64H R3, R11 ;  /* 0x0000000b00037308 */ /* 0x000e280000001c00 */
[----:B------:R-:W-:-:S05]  /*0c90*/  VIADD R2, R11, 0xfcb00000 ;  /* 0xfcb000000b027836 */ /* 0x000fca0000000000 */
[----:B------:R-:W-:Y:S01]  /*0ca0*/  ISETP.GE.U32.AND P2, PT, R2, 0x7ca00000, PT ;  /* 0x7ca000000200780c */ /* 0x000fe20003f46070 */
[----:B0-----:R-:W-:-:S08]  /*0cb0*/  DMUL R24, R2, R2 ;  /* 0x0000000202187228 */ /* 0x001fd00000000000 */
[----:B------:R-:W-:-:S08]  /*0cc0*/  DFMA R24, R10, -R24, 1 ;  /* 0x3ff000000a18742b */ /* 0x000fd00000000818 */
[----:B------:R-:W-:Y:S02]  /*0cd0*/  DFMA R26, R24, R26, 0.5 ;  /* 0x3fe00000181a742b */ /* 0x000fe4000000001a */
[----:B------:R-:W-:-:S08]  /*0ce0*/  DMUL R24, R2, R24 ;  /* 0x0000001802187228 */ /* 0x000fd00000000000 */
[----:B------:R-:W-:-:S08]  /*0cf0*/  DFMA R36, R26, R24, R2 ;  /* 0x000000181a24722b */ /* 0x000fd00000000002 */
[----:B------:R-:W-:Y:S02]  /*0d00*/  DMUL R38, R10, R36 ;  /* 0x000000240a267228 */ /* 0x000fe40000000000 */
[----:B------:R-:W-:Y:S01]  /*0d10*/  IADD3 R31, PT, PT, R37, -0x100000, RZ ;  /* 0xfff00000251f7810 */ /* 0x000fe20007ffe0ff */
[----:B------:R-:W-:-:S05]  /*0d20*/  IMAD.MOV.U32 R30, RZ, RZ, R36 ;  /* 0x000000ffff1e7224 */ /* 0x000fca00078e0024 */
        /* <DEDUP_REMOVED lines=11> */
[----:B------:R-:W-:Y:S01]  /*0de0*/  MOV R26, R86 ;  /* 0x00000056001a7202 */ /* 0x000fe20000000f00 */
[----:B------:R-:W-:-:S07]  /*0df0*/  IMAD.MOV.U32 R27, RZ, RZ, R87 ;  /* 0x000000ffff1b7224 */ /* 0x000fce00078e0057 */
.L_x_3:
        /* <DEDUP_REMOVED lines=13> */
[----:B------:R-:W-:Y:S01]  /*0ed0*/  IMAD.MOV.U32 R28, RZ, RZ, 0x0 ;  /* 0x00000000ff1c7424 */ /* 0x000fe200078e00ff */
[----:B------:R-:W-:-:S04]  /*0ee0*/  MOV R29, 0x3fd80000 ;  /* 0x3fd80000001d7802 */ /* 0x000fc80000000f00 */
        /* <DEDUP_REMOVED lines=11> */
[----:B------:R-:W-:Y:S02]  /*0fa0*/  VIADD R31, R37, 0xfff00000 ;  /* 0xfff00000251f7836 */ /* 0x000fe40000000000 */
[----:B------:R-:W-:-:S04]  /*0fb0*/  IMAD.MOV.U32 R30, RZ, RZ, R36 ;  /* 0x000000ffff1e7224 */ /* 0x000fc800078e0024 */
[----:B------:R-:W-:-:S08]  /*0fc0*/  DFMA R24, R38, -R38, R10 ;  /* 0x800000262618722b */ /* 0x000fd0000000000a */
[----:B------:R-:W-:Y:S01]  /*0fd0*/  DFMA R28, R24, R30, R38 ;  /* 0x0000001e181c722b */ /* 0x000fe20000000026 */
[----:B------:R-:W-:Y:S10]  /*0fe0*/  @!P2 BRA `(.L_x_4) ;  /* 0x000000000028a947 */ /* 0x000ff40003800000 */
[----:B------:R-:W-:Y:S01]  /*0ff0*/  IMAD.MOV.U32 R33, RZ, RZ, R11 ;  /* 0x000000ffff217224 */ /* 0x000fe200078e000b */
[----:B------:R-:W-:Y:S01]  /*1000*/  MOV R32, R24 ;  /* 0x0000001800207202 */ /* 0x000fe20000000f00 */
[----:B------:R-:W-:Y:S01]  /*1010*/  IMAD.MOV.U32 R51, RZ, RZ, R39 ;  /* 0x000000ffff337224 */ /* 0x000fe200078e0027 */
[----:B------:R-:W-:Y:S01]  /*1020*/  MOV R11, R31 ;  /* 0x0000001f000b7202 */ /* 0x000fe20000000f00 */
[----:B------:R-:W-:Y:S01]  /*1030*/  IMAD.MOV.U32 R37, RZ, RZ, R25 ;  /* 0x000000ffff257224 */ /* 0x000fe200078e0019 */
[----:B------:R-:W-:Y:S01]  /*1040*/  MOV R50, 0x1070 ;  /* 0x0000107000327802 */ /* 0x000fe20000000f00 */
[----:B------:R-:W-:-:S07]  /*1050*/  IMAD.MOV.U32 R39, RZ, RZ, R2 ;  /* 0x000000ffff277224 */ /* 0x000fce00078e0002 */
[----:B------:R-:W-:Y:S05]  /*1060*/  CALL.REL.NOINC `($__internal_2_$__cuda_sm20_dsqrt_rn_f64_mediumpath_v1) ;  /* 0x000000fc00e47944 */ /* 0x000fea0003c00000 */
[----:B------:R-:W-:Y:S02]  /*1070*/  IMAD.MOV.U32 R28, RZ, RZ, R86 ;  /* 0x000000ffff1c7224 */ /* 0x000fe400078e0056 */
[----:B------:R-:W-:-:S07]  /*1080*/  IMAD.MOV.U32 R29, RZ, RZ, R87 ;  /* 0x000000ffff1d7224 */ /* 0x000fce00078e0057 */
.L_x_4:
        /* <DEDUP_REMOVED lines=13> */
[----:B------:R-:W-:Y:S01]  /*1160*/  MOV R26, 0x0 ;  /* 0x00000000001a7802 */ /* 0x000fe20000000f00 */
[----:B------:R-:W-:-:S04]  /*1170*/  IMAD.MOV.U32 R27, RZ, RZ, 0x3fd80000 ;  /* 0x3fd80000ff1b7424 */ /* 0x000fc800078e00ff */
        /* <DEDUP_REMOVED lines=26> */
.L_x_5:
        /* <DEDUP_REMOVED lines=41> */
.L_x_6:
        /* <DEDUP_REMOVED lines=41> */
.L_x_7:
        /* <DEDUP_REMOVED lines=41> */
.L_x_8:
[----:B------:R-:W-:Y:S01]  /*1ad0*/  VIADD R24, R0, 0xfffffffe ;  /* 0xfffffffe00187836 */ /* 0x000fe20000000000 */
[----:B------:R-:W0:Y:S01]  /*1ae0*/  LDCU.64 UR4, c[0x0][0x398] ;  /* 0x00007300ff0477ac */ /* 0x000e220008000a00 */
[----:B------:R-:W-:Y:S02]  /*1af0*/  DSETP.GT.AND P0, PT, R28, R34, PT ;  /* 0x000000221c00722a */ /* 0x000fe40003f04000 */
[----:B------:R-:W0:Y:S01]  /*1b00*/  I2F.F64 R2, R24 ;  /* 0x0000001800027312 */ /* 0x000e220000201c00 */
[----:B------:R-:W1:Y:S03]  /*1b10*/  LDCU.64 UR6, c[0x0][0x388] ;  /* 0x00007100ff0677ac */ /* 0x000e660008000a00 */
[----:B------:R-:W-:Y:S02]  /*1b20*/  FSEL R10, R28, R34, P0 ;  /* 0x000000221c0a7208 */ /* 0x000fe40000000000 */
[----:B------:R-:W-:Y:S01]  /*1b30*/  FSEL R11, R29, R35, P0 ;  /* 0x000000231d0b7208 */ /* 0x000fe20000000000 */
[----:B0-----:R-:W-:-:S08]  /*1b40*/  DMUL R2, R2, UR4 ;  /* 0x0000000402027c28 */ /* 0x001fd00008000000 */
[----:B-1----:R-:W-:-:S08]  /*1b50*/  DMUL R2, R2, UR6 ;  /* 0x0000000602027c28 */ /* 0x002fd00008000000 */
[----:B------:R-:W-:-:S14]  /*1b60*/  DSETP.GT.AND P0, PT, R2, R10, PT ;  /* 0x0000000a0200722a */ /* 0x000fdc0003f04000 */
[----:B------:R-:W-:Y:S05]  /*1b70*/  @P0 EXIT ;  /* 0x000000000000094d */ /* 0x000fea0003800000 */
[----:B------:R-:W-:Y:S01]  /*1b80*/  IADD3 R0, PT, PT, R0, 0x1, RZ ;  /* 0x0000000100007810 */ /* 0x000fe20007ffe0ff */
[----:B------:R-:W0:Y:S01]  /*1b90*/  LDCU.64 UR4, c[0x0][0x390] ;  /* 0x00007200ff0477ac */ /* 0x000e220008000a00 */
[----:B------:R-:W-:Y:S02]  /*1ba0*/  DSETP.GEU.AND P0, PT, R28, R26, PT ;  /* 0x0000001a1c00722a */ /* 0x000fe40003f0e000 */
[----:B------:R-:W0:Y:S01]  /*1bb0*/  I2F.F64 R2, R0 ;  /* 0x0000000000027312 */ /* 0x000e220000201c00 */
[----:B------:R-:W1:Y:S03]  /*1bc0*/  LDCU.64 UR10, c[0x0][0x428] ;  /* 0x00008500ff0a77ac */ /* 0x000e660008000a00 */
[----:B------:R-:W-:Y:S02]  /*1bd0*/  FSEL R10, R28, R26, !P0 ;  /* 0x0000001a1c0a7208 */ /* 0x000fe40004000000 */
[----:B------:R-:W-:Y:S01]  /*1be0*/  FSEL R11, R29, R27, !P0 ;  /* 0x0000001b1d0b7208 */ /* 0x000fe20004000000 */
[----:B0-----:R-:W-:-:S05]  /*1bf0*/  DMUL R2, R2, UR4 ;  /* 0x0000000402027c28 */ /* 0x001fca0008000000 */
[----:B-1----:R-:W-:-:S03]  /*1c00*/  DADD R10, R10, -UR10 ;  /* 0x8000000a0a0a7e29 */ /* 0x002fc60008000000 */
[----:B------:R-:W-:-:S08]  /*1c10*/  DMUL R2, R2, UR6 ;  /* 0x0000000602027c28 */ /* 0x000fd00008000000 */
[----:B------:R-:W-:-:S14]  /*1c20*/  DSETP.GEU.AND P0, PT, R2, R10, PT ;  /* 0x0000000a0200722a */ /* 0x000fdc0003f0e000 */
[----:B------:R-:W-:Y:S05]  /*1c30*/  @!P0 EXIT ;  /* 0x000000000000894d */ /* 0x000fea0003800000 */
[----:B------:R-:W-:Y:S01]  /*1c40*/  DADD R26, -R18, R12 ;  /* 0x00000000121a7229 */ /* 0x000fe2000000010c */
[----:B------:R-:W0:Y:S01]  /*1c50*/  S2R R35, SR_CgaCtaId ;  /* 0x0000000000237919 */ /* 0x000e220000008800 */
[----:B------:R-:W-:Y:S01]  /*1c60*/  DADD R10, -R16, R6 ;  /* 0x00000000100a7229 */ /* 0x000fe20000000106 */
[----:B------:R-:W-:Y:S01]  /*1c70*/  IMAD.MOV.U32 R36, RZ, RZ, 0x0 ;  /* 0x00000000ff247424 */ /* 0x000fe200078e00ff */
[----:B------:R-:W-:Y:S01]  /*1c80*/  DADD R32, -R4, R14 ;  /* 0x0000000004207229 */ /* 0x000fe2000000010e */
[----:B------:R-:W1:Y:S01]  /*1c90*/  S2R R41, SR_TID.X ;  /* 0x0000000000297919 */ /* 0x000e620000002100 */
[----:B------:R-:W-:Y:S01]  /*1ca0*/  IMAD.MOV.U32 R37, RZ, RZ, 0x3fd80000 ;  /* 0x3fd80000ff257424 */ /* 0x000fe200078e00ff */
[----:B------:R-:W-:Y:S01]  /*1cb0*/  MOV R0, 0x400 ;  /* 0x0000040000007802 */ /* 0x000fe20000000f00 */
[----:B------:R-:W-:Y:S01]  /*1cc0*/  DMUL R2, R26, R26 ;  /* 0x0000001a1a027228 */ /* 0x000fe20000000000 */
[----:B------:R2:W-:Y:S01]  /*1cd0*/  STL.128 [R1], R16 ;  /* 0x0000001001007387 */ /* 0x0005e20000100c00 */
[----:B------:R-:W-:Y:S01]  /*1ce0*/  DADD R24, R16, -R20 ;  /* 0x0000000010187229 */ /* 0x000fe20000000814 */
[----:B------:R-:W-:Y:S01]  /*1cf0*/  VIADD R252, R1, 0x90 ;  /* 0x0000009001fc7836 */ /* 0x000fe20000000000 */
[--C-:B------:R-:W-:Y:S01]  /*1d00*/  DADD R30, R18, -R22.reuse ;  /* 0x00000000121e7229 */ /* 0x100fe20000000816 */
[----:B------:R-:W-:Y:S01]  /*1d10*/  STL.128 [R1+0x30], R20 ;  /* 0x0000301401007387 */ /* 0x000fe20000100c00 */
[----:B------:R-:W-:-:S02]  /*1d20*/  DADD R28, -R12, R22 ;  /* 0x000000000c1c7229 */ /* 0x000fc40000000116 */
[----:B------:R-:W-:Y:S01]  /*1d30*/  DFMA R2, R10, R10, R2 ;  /* 0x0000000a0a02722b */ /* 0x000fe20000000002 */
[----:B------:R-:W-:Y:S04]  /*1d40*/  STL.128 [R1+0x20], R12 ;  /* 0x0000200c01007387 */ /* 0x000fe80000100c00 */
[----:B------:R-:W-:Y:S03]  /*1d50*/  STL.64 [R1+0x50], R26 ;  /* 0x0000501a01007387 */ /* 0x000fe60000100a00 */
[----:B------:R-:W-:Y:S01]  /*1d60*/  DFMA R42, R32, R32, R2 ;  /* 0x00000020202a722b */ /* 0x000fe20000000002 */
[----:B------:R-:W-:Y:S01]  /*1d70*/  STL.64 [R1+0x58], R32 ;  /* 0x0000582001007387 */ /* 0x000fe20000100a00 */
[----:B--2---:R-:W-:-:S03]  /*1d80*/  DADD R16, R4, -R8 ;  /* 0x0000000004107229 */ /* 0x004fc60000000808 */
[----:B------:R-:W-:Y:S01]  /*1d90*/  STL.64 [R1+0x78], R24 ;  /* 0x0000781801007387 */ /* 0x000fe20000100a00 */
[----:B------:R-:W2:Y:S01]  /*1da0*/  MUFU.RSQ64H R45, R43 ;  /* 0x0000002b002d7308 */ /* 0x000ea20000001c00 */
[----:B0-----:R-:W-:-:S03]  /*1db0*/  LEA R0, R35, R0, 0x18 ;  /* 0x0000000023007211 */ /* 0x001fc600078ec0ff */
[----:B------:R-:W-:Y:S01]  /*1dc0*/  VIADD R44, R43, 0xfcb00000 ;  /* 0xfcb000002b2c7836 */ /* 0x000fe20000000000 */
[----:B------:R-:W-:Y:S01]  /*1dd0*/  DADD R34, -R14, R8 ;  /* 0x000000000e227229 */ /* 0x000fe20000000108 */
[----:B------:R-:W-:Y:S01]  /*1de0*/  STL.64 [R1+0x68], R28 ;  /* 0x0000681c01007387 */ /* 0x000fe20000100a00 */
[----:B-1----:R-:W-:Y:S02]  /*1df0*/  IMAD R0, R41, 0x48, R0 ;  /* 0x0000004829007824 */ /* 0x002fe400078e0200 */
[----:B------:R-:W-:Y:S01]  /*1e00*/  ISETP.GE.U32.AND P0, PT, R44, 0x7ca00000, PT ;  /* 0x7ca000002c00780c */ /* 0x000fe20003f06070 */
[----:B------:R-:W-:Y:S04]  /*1e10*/  STL.64 [R1+0x80], R30 ;  /* 0x0000801e01007387 */ /* 0x000fe80000100a00 */
[----:B------:R-:W-:Y:S01]  /*1e20*/  STS.64 [R0], RZ ;  /* 0x000000ff00007388 */ /* 0x000fe20000000a00 */
[----:B--2---:R-:W-:-:S03]  /*1e30*/  DMUL R2, R44, R44 ;  /* 0x0000002c2c027228 */ /* 0x004fc60000000000 */
[----:B------:R-:W-:Y:S04]  /*1e40*/  STS.64 [R0+0x8], RZ ;  /* 0x000008ff00007388 */ /* 0x000fe80000000a00 */
[----:B------:R-:W-:Y:S01]  /*1e50*/  STS.64 [R0+0x10], RZ ;  /* 0x000010ff00007388 */ /* 0x000fe20000000a00 */
[----:B------:R-:W-:-:S03]  /*1e60*/  DFMA R38, R42, -R2, 1 ;  /* 0x3ff000002a26742b */ /* 0x000fc60000000802 */
[----:B------:R-:W-:Y:S01]  /*1e70*/  STS.64 [R0+0x18], RZ ;  /* 0x000018ff00007388 */ /* 0x000fe20000000a00 */
[----:B------:R-:W-:-:S03]  /*1e80*/  DADD R2, -R6, R20 ;  /* 0x0000000006027229 */ /* 0x000fc60000000114 */
[----:B------:R-:W-:Y:S01]  /*1e90*/  STS.64 [R0+0x20], RZ ;  /* 0x000020ff00007388 */ /* 0x000fe20000000a00 */
[----:B------:R-:W-:-:S03]  /*1ea0*/  DFMA R36, R38, R36, 0.5 ;  /* 0x3fe000002624742b */ /* 0x000fc60000000024 */
[----:B------:R-:W-:Y:S01]  /*1eb0*/  STS.64 [R0+0x28], RZ ;  /* 0x000028ff00007388 */ /* 0x000fe20000000a00 */
[----:B------:R-:W-:-:S03]  /*1ec0*/  DMUL R38, R44, R38 ;  /* 0x000000262c267228 */ /* 0x000fc60000000000 */
[----:B------:R-:W-:Y:S04]  /*1ed0*/  STS.64 [R0+0x30], RZ ;  /* 0x000030ff00007388 */ /* 0x000fe80000000a00 */
[----:B------:R-:W-:Y:S01]  /*1ee0*/  STS.64 [R0+0x38], RZ ;  /* 0x000038ff00007388 */ /* 0x000fe20000000a00 */
[----:B------:R-:W-:-:S03]  /*1ef0*/  DFMA R36, R36, R38, R44 ;  /* 0x000000262424722b */ /* 0x000fc6000000002c */
[----:B------:R-:W-:Y:S04]  /*1f00*/  STS.64 [R0+0x40], RZ ;  /* 0x000040ff00007388 */ /* 0x000fe80000000a00 */
[----:B------:R-:W-:Y:S04]  /*1f10*/  STL.64 [R1+0x60], R2 ;  /* 0x0000600201007387 */ /* 0x000fe80000100a00 */
[----:B------:R-:W-:Y:S04]  /*1f20*/  STL.64 [R1+0x70], R34 ;  /* 0x0000702201007387 */ /* 0x000fe80000100a00 */
[----:B------:R-:W-:Y:S04]  /*1f30*/  STL.64 [R1+0x88], R16 ;  /* 0x0000881001007387 */ /* 0x000fe80000100a00 */
[----:B------:R0:W-:Y:S04]  /*1f40*/  STL.128 [R1+0x10], R4 ;  /* 0x0000100401007387 */ /* 0x0001e80000100c00 */
[----:B------:R1:W-:Y:S01]  /*1f50*/  STL.128 [R1+0x40], R8 ;  /* 0x0000400801007387 */ /* 0x0003e20000100c00 */
[----:B0-----:R-:W-:Y:S01]  /*1f60*/  DMUL R4, R42, R36 ;  /* 0x000000242a047228 */ /* 0x001fe20000000000 */
[----:B-1----:R-:W-:Y:S01]  /*1f70*/  IADD3 R11, PT, PT, R37, -0x100000, RZ ;  /* 0xfff00000250b7810 */ /* 0x002fe20007ffe0ff */
[----:B------:R-:W-:-:S06]  /*1f80*/  IMAD.MOV.U32 R10, RZ, RZ, R36 ;  /* 0x000000ffff0a7224 */ /* 0x000fcc00078e0024 */
        /* <DEDUP_REMOVED lines=14> */
.L_x_9:
[----:B------:R-:W-:Y:S01]  /*2070*/  DMUL R28, R28, R28 ;  /* 0x0000001c1c1c7228 */ /* 0x000fe20000000000 */
[----:B------:R-:W-:Y:S01]  /*2080*/  IMAD.MOV.U32 R4, RZ, RZ, 0x0 ;  /* 0x00000000ff047424 */ /* 0x000fe200078e00ff */
[----:B------:R0:W-:Y:S01]  /*2090*/  STL.64 [R1+0x90], R8 ;  /* 0x0000900801007387 */ /* 0x0001e20000100a00 */
[----:B------:R-:W-:-:S05]  /*20a0*/  IMAD.MOV.U32 R5, RZ, RZ, 0x3fd80000 ;  /* 0x3fd80000ff057424 */ /* 0x000fca00078e00ff */
[----:B------:R-:W-:-:S08]  /*20b0*/  DFMA R28, R2, R2, R28 ;  /* 0x00000002021c722b */ /* 0x000fd0000000001c */
[----:B------:R-:W-:-:S06]  /*20c0*/  DFMA R10, R34, R34, R28 ;  /* 0x00000022220a722b */ /* 0x000fcc000000001c */
[----:B------:R-:W1:Y:S04]  /*20d0*/  MUFU.RSQ64H R13, R11 ;  /* 0x0000000b000d7308 */ /* 0x000e680000001c00 */
[----:B------:R-:W-:-:S04]  /*20e0*/  IADD3 R12, PT, PT, R11, -0x3500000, RZ ;  /* 0xfcb000000b0c7810 */ /* 0x000fc80007ffe0ff */
[----:B------:R-:W-:Y:S02]  /*20f0*/  ISETP.GE.U32.AND P0, PT, R12, 0x7ca00000, PT ;  /* 0x7ca000000c00780c */ /* 0x000fe40003f06070 */
[----:B-1----:R-:W-:-:S08]  /*2100*/  DMUL R2, R12, R12 ;  /* 0x0000000c0c027228 */ /* 0x002fd00000000000 */
        /* <DEDUP_REMOVED lines=9> */
[----:B0-----:R-:W-:Y:S10]  /*21a0*/  @!P0 BRA `(.L_x_10) ;  /* 0x0000000000288947 */ /* 0x001ff40003800000 */
        /* <DEDUP_REMOVED lines=10> */
.L_x_10:
[----:B------:R-:W-:Y:S01]  /*2250*/  DMUL R30, R30, R30 ;  /* 0x0000001e1e1e7228 */ /* 0x000fe20000000000 */
[----:B------:R-:W-:Y:S01]  /*2260*/  IMAD.MOV.U32 R6, RZ, RZ, 0x0 ;  /* 0x00000000ff067424 */ /* 0x000fe200078e00ff */
[----:B------:R0:W-:Y:S01]  /*2270*/  STL.64 [R1+0x98], R4 ;  /* 0x0000980401007387 */ /* 0x0001e20000100a00 */
[----:B------:R-:W-:-:S05]  /*2280*/  IMAD.MOV.U32 R7, RZ, RZ, 0x3fd80000 ;  /* 0x3fd80000ff077424 */ /* 0x000fca00078e00ff */
[----:B------:R-:W-:-:S08]  /*2290*/  DFMA R30, R24, R24, R30 ;  /* 0x00000018181e722b */ /* 0x000fd0000000001e */
[----:B------:R-:W-:-:S06]  /*22a0*/  DFMA R10, R16, R16, R30 ;  /* 0x00000010100a722b */ /* 0x000fcc000000001e */
[----:B------:R-:W1:Y:S04]  /*22b0*/  MUFU.RSQ64H R13, R11 ;  /* 0x0000000b000d7308 */ /* 0x000e680000001c00 */
[----:B------:R-:W-:-:S05]  /*22c0*/  VIADD R12, R11, 0xfcb00000 ;  /* 0xfcb000000b0c7836 */ /* 0x000fca0000000000 */
[----:B------:R-:W-:Y:S01]  /*22d0*/  ISETP.GE.U32.AND P0, PT, R12, 0x7ca00000, PT ;  /* 0x7ca000000c00780c */ /* 0x000fe20003f06070 */
[----:B-1----:R-:W-:-:S08]  /*22e0*/  DMUL R2, R12, R12 ;  /* 0x0000000c0c027228 */ /* 0x002fd00000000000 */
        /* <DEDUP_REMOVED lines=20> */
.L_x_11:
[----:B------:R-:W0:Y:S01]  /*2430*/  LDCU UR4, c[0x0][0x3e0] ;  /* 0x00007c00ff0477ac */ /* 0x000e220008000800 */
[----:B------:R1:W-:Y:S01]  /*2440*/  STL.64 [R1+0xa0], R6 ;  /* 0x0000a00601007387 */ /* 0x0003e20000100a00 */
[----:B------:R-:W2:Y:S01]  /*2450*/  LDCU UR5, c[0x0][0x360] ;  /* 0x00006c00ff0577ac */ /* 0x000ea20008000800 */
[----:B0-----:R-:W-:-:S03]  /*2460*/  UISETP.GE.AND UP0, UPT, UR4, 0x1, UPT ;  /* 0x000000010400788c */ /* 0x001fc6000bf06270 */
[----:B------:R-:W-:-:S06]  /*2470*/  UMOV UR4, URZ ;  /* 0x000000ff00047c82 */ /* 0x000fcc0008000000 */
[----:B-12---:R-:W-:Y:S05]  /*2480*/  BRA.U !UP0, `(.L_x_12) ;  /* 0x000000c908587547 */ /* 0x006fea000b800000 */
[----:B------:R-:W0:Y:S01]  /*2490*/  I2F.F64.U32 R2, UR5 ;  /* 0x0000000500027d12 */ /* 0x000e220008201800 */
[----:B------:R-:W-:Y:S01]  /*24a0*/  IMAD.MOV.U32 R4, RZ, RZ, 0x1 ;  /* 0x00000001ff047424 */ /* 0x000fe200078e00ff */
[----:B------:R-:W-:Y:S06]  /*24b0*/  BSSY.RECONVERGENT B1, `(.L_x_13) ;  /* 0x0000015000017945 */ /* 0x000fec0003800200 */
[----:B------:R-:W1:Y:S08]  /*24c0*/  I2F.F64.U32 R124, R41 ;  /* 0x00000029007c7312 */ /* 0x000e700000201800 */
[----:B0-----:R-:W0:Y:S01]  /*24d0*/  MUFU.RCP64H R5, R3 ;  /* 0x0000000300057308 */ /* 0x001e220000001800 */
[----:B-1----:R-:W-:Y:S01]  /*24e0*/  FSETP.GEU.AND P1, PT, |R125|, 6.5827683646048100446e-37, PT ;  /* 0x036000007d00780b */ /* 0x002fe20003f2e200 */
[----:B0-----:R-:W-:-:S08]  /*24f0*/  DFMA R6, -R2, R4, 1 ;  /* 0x3ff000000206742b */ /* 0x001fd00000000104 */
[----:B------:R-:W-:-:S08]  /*2500*/  DFMA R6, R6, R6, R6 ;  /* 0x000000060606722b */ /* 0x000fd00000000006 */
[----:B------:R-:W-:-:S08]  /*2510*/  DFMA R6, R4, R6, R4 ;  /* 0x000000060406722b */ /* 0x000fd00000000004 */
[----:B------:R-:W-:-:S08]  /*2520*/  DFMA R4, -R2, R6, 1 ;  /* 0x3ff000000204742b */ /* 0x000fd00000000106 */
[----:B------:R-:W-:-:S08]  /*2530*/  DFMA R4, R6, R4, R6 ;  /* 0x000000040604722b */ /* 0x000fd00000000006 */
[----:B------:R-:W-:-:S08]  /*2540*/  DMUL R238, R124, R4 ;  /* 0x000000047cee7228 */ /* 0x000fd00000000000 */
[----:B------:R-:W-:-:S08]  /*2550*/  DFMA R6, -R2, R238, R124 ;  /* 0x000000ee0206722b */ /* 0x000fd0000000017c */
[----:B------:R-:W-:-:S10]  /*2560*/  DFMA R238, R4, R6, R238 ;  /* 0x0000000604ee722b */ /* 0x000fd400000000ee */
[----:B------:R-:W-:-:S05]  /*2570*/  FFMA R0, RZ, R3, R239 ;  /* 0x00000003ff007223 */ /* 0x000fca00000000ef */
[----:B------:R-:W-:-:S13]  /*2580*/  FSETP.GT.AND P0, PT, |R0|, 1.469367938527859385e-39, PT ;  /* 0x001000000000780b */ /* 0x000fda0003f04200 */
[----:B------:R-:W-:Y:S05]  /*2590*/  @P0 BRA P1, `(.L_x_14) ;  /* 0x0000000000180947 */ /* 0x000fea0000800000 */
[----:B------:R-:W-:Y:S01]  /*25a0*/  IMAD.MOV.U32 R38, RZ, RZ, R2 ;  /* 0x000000ffff267224 */ /* 0x000fe200078e0002 */
[----:B------:R-:W-:Y:S02]  /*25b0*/  MOV R37, R3 ;  /* 0x0000000300257202 */ /* 0x000fe40000000f00 */
[----:B------:R-:W-:-:S07]  /*25c0*/  MOV R36, 0x25e0 ;  /* 0x000025e000247802 */ /* 0x000fce0000000f00 */
[----:B------:R-:W-:Y:S05]  /*25d0*/  CALL.REL.NOINC `($__internal_1_$__cuda_sm20_div_rn_f64_full) ;  /* 0x000000e000fc7944 */ /* 0x000fea0003c00000 */
[----:B------:R-:W-:Y:S02]  /*25e0*/  IMAD.MOV.U32 R238, RZ, RZ, R38 ;  /* 0x000000ffffee7224 */ /* 0x000fe400078e0026 */
[----:B------:R-:W-:-:S07]  /*25f0*/  IMAD.MOV.U32 R239, RZ, RZ, R127 ;  /* 0x000000ffffef7224 */ /* 0x000fce00078e007f */
.L_x_14:
[----:B------:R-:W-:Y:S05]  /*2600*/  BSYNC.RECONVERGENT B1 ;  /* 0x0000000000017941 */ /* 0x000fea0003800200 */
.L_x_13:
[----:B------:R-:W0:Y:S01]  /*2610*/  MUFU.RCP64H R5, R3 ;  /* 0x0000000300057308 */ /* 0x000e220000001800 */
[----:B------:R-:W-:Y:S01]  /*2620*/  IMAD.MOV.U32 R4, RZ, RZ, 0x1 ;  /* 0x00000001ff047424 */ /* 0x000fe200078e00ff */
[----:B------:R-:W-:Y:S01]  /*2630*/  IADD3 R124, PT, PT, R41, 0x1, RZ ;  /* 0x00000001297c7810 */ /* 0x000fe20007ffe0ff */
[----:B------:R-:W-:Y:S05]  /*2640*/  BSSY.RECONVERGENT B1, `(.L_x_15) ;  /* 0x0000014000017945 */ /* 0x000fea0003800200 */
[----:B------:R-:W1:Y:S01]  /*2650*/  I2F.F64.U32 R124, R124 ;  /* 0x0000007c007c7312 */ /* 0x000e620000201800 */
[----:B0-----:R-:W-:Y:S01]  /*2660*/  DFMA R6, -R2, R4, 1 ;  /* 0x3ff000000206742b */ /* 0x001fe20000000104 */
[----:B-1----:R-:W-:-:S07]  /*2670*/  FSETP.GEU.AND P1, PT, |R125|, 6.5827683646048100446e-37, PT ;  /* 0x036000007d00780b */ /* 0x002fce0003f2e200 */
        /* <DEDUP_REMOVED lines=11> */
[----:B------:R-:W-:Y:S01]  /*2730*/  MOV R36, 0x2760 ;  /* 0x0000276000247802 */ /* 0x000fe20000000f00 */
[----:B------:R-:W-:-:S07]  /*2740*/  IMAD.MOV.U32 R37, RZ, RZ, R3 ;  /* 0x000000ffff257224 */ /* 0x000fce00078e0003 */
[----:B------:R-:W-:Y:S05]  /*2750*/  CALL.REL.NOINC `($__internal_1_$__cuda_sm20_div_rn_f64_full) ;  /* 0x000000e0009c7944 */ /* 0x000fea0003c00000 */
[----:B------:R-:W-:Y:S01]  /*2760*/  IMAD.MOV.U32 R240, RZ, RZ, R38 ;  /* 0x000000fffff07224 */ /* 0x000fe200078e0026 */
[----:B------:R-:W-:-:S07]  /*2770*/  MOV R241, R127 ;  /* 0x0000007f00f17202 */ /* 0x000fce0000000f00 */
.L_x_16:
[----:B------:R-:W-:Y:S05]  /*2780*/  BSYNC.RECONVERGENT B1 ;  /* 0x0000000000017941 */ /* 0x000fea0003800200 */
.L_x_15:
[----:B------:R-:W0:Y:S01]  /*2790*/  LDC.64 R2, c[0x0][0x410] ;  /* 0x00010400ff027b82 */ /* 0x000e220000000a00 */
[----:B------:R-:W1:Y:S07]  /*27a0*/  LDCU UR5, c[0x0][0x3b4] ;  /* 0x00007680ff0577ac */ /* 0x000e6e0008000800 */
[----:B------:R-:W2:Y:S08]  /*27b0*/  LDC.64 R6, c[0x0][0x3b0] ;  /* 0x0000ec00ff067b82 */ /* 0x000eb00000000a00 */
[----:B------:R-:W3:Y:S01]  /*27c0*/  LDC.64 R124, c[0x0][0x3a8] ;  /* 0x0000ea00ff7c7b82 */ /* 0x000ee20000000a00 */
[----:B0-----:R-:W-:-:S05]  /*27d0*/  IMAD.WIDE.U32 R40, R40, 0x8, R2 ;  /* 0x0000000828287825 */ /* 0x001fca00078e0002 */
[----:B------:R-:W4:Y:S01]  /*27e0*/  LDG.E.64 R8, desc[UR8][R40.64] ;  /* 0x0000000828087981 */ /* 0x000f22000c1e1b00 */
[----:B-1----:R-:W2:Y:S01]  /*27f0*/  MUFU.RCP64H R3, UR5 ;  /* 0x0000000500037d08 */ /* 0x002ea20008001800 */
[----:B------:R-:W-:Y:S01]  /*2800*/  IMAD.MOV.U32 R2, RZ, RZ, 0x1 ;  /* 0x00000001ff027424 */ /* 0x000fe200078e00ff */
[----:B---3--:R-:W-:-:S05]  /*2810*/  DADD R124, R124, R124 ;  /* 0x000000007c7c7229 */ /* 0x008fca000000007c */
[----:B--2---:R-:W-:-:S05]  /*2820*/  DFMA R4, R2, -R6, 1 ;  /* 0x3ff000000204742b */ /* 0x004fca0000000806 */
[----:B------:R-:W-:-:S03]  /*2830*/  FSETP.GEU.AND P1, PT, |R125|, 6.5827683646048100446e-37, PT ;  /* 0x036000007d00780b */ /* 0x000fc60003f2e200 */
[----:B------:R-:W-:-:S08]  /*2840*/  DFMA R4, R4, R4, R4 ;  /* 0x000000040404722b */ /* 0x000fd00000000004 */
[----:B------:R-:W-:-:S08]  /*2850*/  DFMA R4, R2, R4, R2 ;  /* 0x000000040204722b */ /* 0x000fd00000000002 */
[----:B------:R-:W-:-:S08]  /*2860*/  DFMA R2, R4, -R6, 1 ;  /* 0x3ff000000402742b */ /* 0x000fd00000000806 */
[----:B------:R-:W-:-:S08]  /*2870*/  DFMA R2, R4, R2, R4 ;  /* 0x000000020402722b */ /* 0x000fd00000000004 */
[----:B------:R-:W-:-:S08]  /*2880*/  DMUL R26, R124, R2 ;  /* 0x000000027c1a7228 */ /* 0x000fd00000000000 */
[----:B------:R-:W-:-:S08]  /*2890*/  DFMA R4, R26, -R6, R124 ;  /* 0x800000061a04722b */ /* 0x000fd0000000007c */
[----:B------:R-:W-:-:S10]  /*28a0*/  DFMA R26, R2, R4, R26 ;  /* 0x00000004021a722b */ /* 0x000fd4000000001a */
[----:B------:R-:W-:-:S05]  /*28b0*/  FFMA R0, RZ, UR5, R27 ;  /* 0x00000005ff007c23 */ /* 0x000fca000800001b */
[----:B------:R-:W-:Y:S01]  /*28c0*/  FSETP.GT.AND P0, PT, |R0|, 1.469367938527859385e-39, PT ;  /* 0x001000000000780b */ /* 0x000fe20003f04200 */
[----:B----4-:R0:W-:-:S12]  /*28d0*/  STL.64 [R1+0x118], R8 ;  /* 0x0001180801007387 */ /* 0x0101d80000100a00 */
[----:B------:R-:W-:Y:S05]  /*28e0*/  @P0 BRA P1, `(.L_x_17) ;  /* 0x00000000001c0947 */ /* 0x000fea0000800000 */
[----:B------:R-:W1:Y:S01]  /*28f0*/  LDCU.64 UR6, c[0x0][0x3b0] ;  /* 0x00007600ff0677ac */ /* 0x000e620008000a00 */
[----:B------:R-:W-:Y:S01]  /*2900*/  MOV R36, 0x2940 ;  /* 0x0000294000247802 */ /* 0x000fe20000000f00 */
[----:B-1----:R-:W-:Y:S02]  /*2910*/  IMAD.U32 R38, RZ, RZ, UR6 ;  /* 0x00000006ff267e24 */ /* 0x002fe4000f8e00ff */
[----:B------:R-:W-:-:S07]  /*2920*/  IMAD.U32 R37, RZ, RZ, UR7 ;  /* 0x00000007ff257e24 */ /* 0x000fce000f8e00ff */
[----:B0-----:R-:W-:Y:S05]  /*2930*/  CALL.REL.NOINC `($__internal_1_$__cuda_sm20_div_rn_f64_full) ;  /* 0x000000e000247944 */ /* 0x001fea0003c00000 */
[----:B------:R-:W-:Y:S01]  /*2940*/  MOV R26, R38 ;  /* 0x00000026001a7202 */ /* 0x000fe20000000f00 */
[----:B------:R-:W-:-:S07]  /*2950*/  IMAD.MOV.U32 R27, RZ, RZ, R127 ;  /* 0x000000ffff1b7224 */ /* 0x000fce00078e007f */
.L_x_17:
[----:B------:R-:W1:Y:S01]  /*2960*/  LDC.64 R124, c[0x0][0x3a0] ;  /* 0x0000e800ff7c7b82 */ /* 0x000e620000000a00 */
[----:B------:R-:W2:Y:S07]  /*2970*/  LDCU.64 UR6, c[0x0][0x3b0] ;  /* 0x00007600ff0677ac */ /* 0x000eae0008000a00 */
[----:B------:R-:W1:Y:S02]  /*2980*/  LDC.64 R6, c[0x0][0x3a8] ;  /* 0x0000ea00ff067b82 */ /* 0x000e640000000a00 */
[----:B-1----:R-:W-:-:S02]  /*2990*/  DADD R2, R6, R124 ;  /* 0x0000000006027229 */ /* 0x002fc4000000007c */
[----:B------:R-:W-:-:S06]  /*29a0*/  DMUL R124, R6, R124 ;  /* 0x0000007c067c7228 */ /* 0x000fcc0000000000 */
[----:B--2---:R-:W-:Y:S01]  /*29b0*/  DMUL R36, R2, UR6 ;  /* 0x0000000602247c28 */ /* 0x004fe20008000000 */
[----:B------:R-:W-:-:S03]  /*29c0*/  IMAD.MOV.U32 R2, RZ, RZ, 0x1 ;  /* 0x00000001ff027424 */ /* 0x000fc600078e00ff */
[----:B------:R-:W-:Y:S02]  /*29d0*/  FSETP.GEU.AND P1, PT, |R125|, 6.5827683646048100446e-37, PT ;  /* 0x036000007d00780b */ /* 0x000fe40003f2e200 */
[----:B------:R-:W1:Y:S02]  /*29e0*/  MUFU.RCP64H R3, R37 ;  /* 0x0000002500037308 */ /* 0x000e640000001800 */
[----:B-1----:R-:W-:-:S08]  /*29f0*/  DFMA R4, -R36, R2, 1 ;  /* 0x3ff000002404742b */ /* 0x002fd00000000102 */
        /* <DEDUP_REMOVED lines=11> */
[----:B------:R-:W-:-:S07]  /*2ab0*/  MOV R36, 0x2ad0 ;  /* 0x00002ad000247802 */ /* 0x000fce0000000f00 */
[----:B0-----:R-:W-:Y:S05]  /*2ac0*/  CALL.REL.NOINC `($__internal_1_$__cuda_sm20_div_rn_f64_full) ;  /* 0x000000dc00c07944 */ /* 0x001fea0003c00000 */
[----:B------:R-:W-:Y:S01]  /*2ad0*/  MOV R234, R38 ;  /* 0x0000002600ea7202 */ /* 0x000fe20000000f00 */
[----:B------:R-:W-:-:S07]  /*2ae0*/  IMAD.MOV.U32 R235, RZ, RZ, R127 ;  /* 0x000000ffffeb7224 */ /* 0x000fce00078e007f */
.L_x_18:
[----:B------:R-:W-:Y:S01]  /*2af0*/  DADD R242, -RZ, -R234 ;  /* 0x00000000fff27229 */ /* 0x000fe200000009ea */
[----:B------:R-:W-:Y:S01]  /*2b00*/  IMAD.MOV.U32 R251, RZ, RZ, RZ ;  /* 0x000000fffffb7224 */ /* 0x000fe200078e00ff */
[----:B------:R-:W-:Y:S02]  /*2b10*/  CS2R R118, SRZ ;  /* 0x0000000000767805 */ /* 0x000fe4000001ff00 */
[----:B------:R-:W-:Y:S02]  /*2b20*/  CS2R R116, SRZ ;  /* 0x0000000000747805 */ /* 0x000fe4000001ff00 */
[----:B------:R-:W-:Y:S02]  /*2b30*/  CS2R R114, SRZ ;  /* 0x0000000000727805 */ /* 0x000fe4000001ff00 */
[----:B------:R-:W-:Y:S02]  /*2b40*/  CS2R R112, SRZ ;  /* 0x0000000000707805 */ /* 0x000fe4000001ff00 */
[----:B------:R-:W-:-:S02]  /*2b50*/  CS2R R110, SRZ ;  /* 0x00000000006e7805 */ /* 0x000fc4000001ff00 */
[----:B------:R-:W-:Y:S02]  /*2b60*/  CS2R R108, SRZ ;  /* 0x00000000006c7805 */ /* 0x000fe4000001ff00 */
[----:B------:R-:W-:Y:S02]  /*2b70*/  CS2R R106, SRZ ;  /* 0x00000000006a7805 */ /* 0x000fe4000001ff00 */
[----:B------:R-:W-:Y:S02]  /*2b80*/  CS2R R104, SRZ ;  /* 0x0000000000687805 */ /* 0x000fe4000001ff00 */
[----:B------:R-:W-:-:S07]  /*2b90*/  CS2R R102, SRZ ;  /* 0x0000000000667805 */ /* 0x000fce000001ff00 */
.L_x_215:
[----:B------:R-:W1:Y:S01]  /*2ba0*/  LDC.64 R6, c[0x0][0x3d0] ;  /* 0x0000f400ff067b82 */ /* 0x000e620000000a00 */
[----:B------:R-:W2:Y:S04]  /*2bb0*/  LDL.64 R10, [R1+0xf8] ;  /* 0x0000f800010a7983 */ /* 0x000ea80000100a00 */
[----:B------:R-:W3:Y:S03]  /*2bc0*/  LDL.64 R12, [R1+0xf0] ;  /* 0x0000f000010c7983 */ /* 0x000ee60000100a00 */
[----:B------:R-:W4:Y:S01]  /*2bd0*/  LDC.64 R4, c[0x0][0x3c8] ;  /* 0x0000f200ff047b82 */ /* 0x000f220000000a00 */
[----:B------:R-:W5:Y:S04]  /*2be0*/  LDL.64 R14, [R1+0xe8] ;  /* 0x0000e800010e7983 */ /* 0x000f680000100a00 */
[----:B------:R-:W5:Y:S03]  /*2bf0*/  LDL.64 R30, [R1+0x110] ;  /* 0x00011000011e7983 */ /* 0x000f660000100a00 */
[----:B0-----:R-:W0:Y:S01]  /*2c00*/  LDC.64 R8, c[0x0][0x3d8] ;  /* 0x0000f600ff087b82 */ /* 0x001e220000000a00 */
[----:B------:R-:W5:Y:S04]  /*2c10*/  LDL.64 R28, [R1+0x108] ;  /* 0x00010800011c7983 */ /* 0x000f680000100a00 */
[----:B------:R-:W5:Y:S03]  /*2c20*/  LDL.64 R24, [R1+0x100] ;  /* 0x0001000001187983 */ /* 0x000f660000100a00 */
[----:B------:R-:W0:Y:S01]  /*2c30*/  LDC.64 R2, c[0x0][0x3c0] ;  /* 0x0000f000ff027b82 */ /* 0x000e220000000a00 */
[C---:B-1----:R-:W-:Y:S01]  /*2c40*/  IMAD.WIDE.U32 R6, R251.reuse, 0x8, R6 ;  /* 0x00000008fb067825 */ /* 0x042fe200078e0006 */
[----:B------:R-:W5:Y:S04]  /*2c50*/  LDL.64 R22, [R1+0xe0] ;  /* 0x0000e00001167983 */ /* 0x000f680000100a00 */
[----:B------:R-:W5:Y:S01]  /*2c60*/  LDL.64 R20, [R1+0xd8] ;  /* 0x0000d80001147983 */ /* 0x000f620000100a00 */
[----:B----4-:R-:W-:-:S03]  /*2c70*/  IMAD.WIDE.U32 R4, R251, 0x8, R4 ;  /* 0x00000008fb047825 */ /* 0x010fc600078e0004 */
[----:B------:R-:W2:Y:S04]  /*2c80*/  LDG.E.64 R6, desc[UR8][R6.64] ;  /* 0x0000000806067981 */ /* 0x000ea8000c1e1b00 */
[----:B------:R-:W4:Y:S01]  /*2c90*/  LDG.E.64 R4, desc[UR8][R4.64] ;  /* 0x0000000804047981 */ /* 0x000f22000c1e1b00 */
[----:B0-----:R-:W-:-:S03]  /*2ca0*/  IMAD.WIDE.U32 R8, R251, 0x8, R8 ;  /* 0x00000008fb087825 */ /* 0x001fc600078e0008 */
[----:B------:R-:W4:Y:S04]  /*2cb0*/  LDL.64 R18, [R1+0xd0] ;  /* 0x0000d00001127983 */ /* 0x000f280000100a00 */
[----:B------:R-:W4:Y:S01]  /*2cc0*/  LDL.64 R16, [R1+0x118] ;  /* 0x0001180001107983 */ /* 0x000f220000100a00 */
[----:B------:R-:W-:-:S03]  /*2cd0*/  IMAD.WIDE.U32 R2, R251, 0x8, R2 ;  /* 0x00000008fb027825 */ /* 0x000fc600078e0002 */
[----:B------:R-:W4:Y:S04]  /*2ce0*/  LDG.E.64 R8, desc[UR8][R8.64] ;  /* 0x0000000808087981 */ /* 0x000f28000c1e1b00 */
[----:B------:R-:W4:Y:S01]  /*2cf0*/  LDG.E.64 R2, desc[UR8][R2.64] ;  /* 0x0000000802027981 */ /* 0x000f22000c1e1b00 */
[----:B------:R-:W-:Y:S01]  /*2d00*/  IMAD.MOV.U32 R242, RZ, RZ, RZ ;  /* 0x000000fffff27224 */ /* 0x000fe200078e00ff */
[-C--:B--2---:R-:W-:Y:S02]  /*2d10*/  DMUL R10, R10, R6.reuse ;  /* 0x000000060a0a7228 */ /* 0x084fe40000000000 */
[-C--:B---3--:R-:W-:Y:S02]  /*2d20*/  DMUL R12, R12, R6.reuse ;  /* 0x000000060c0c7228 */ /* 0x088fe40000000000 */
[----:B-----5:R-:W-:-:S04]  /*2d30*/  DMUL R14, R14, R6 ;  /* 0x000000060e0e7228 */ /* 0x020fc80000000000 */
[-C--:B----4-:R-:W-:Y:S02]  /*2d40*/  DFMA R10, R30, R4.reuse, R10 ;  /* 0x000000041e0a722b */ /* 0x090fe4000000000a */
[-C--:B------:R-:W-:Y:S02]  /*2d50*/  DFMA R12, R28, R4.reuse, R12 ;  /* 0x000000041c0c722b */ /* 0x080fe4000000000c */
[----:B------:R-:W-:-:S04]  /*2d60*/  DFMA R14, R24, R4, R14 ;  /* 0x00000004180e722b */ /* 0x000fc8000000000e */
[-C--:B------:R-:W-:Y:S02]  /*2d70*/  DFMA R248, R22, R8.reuse, R10 ;  /* 0x0000000816f8722b */ /* 0x080fe4000000000a */
[-C--:B------:R-:W-:Y:S02]  /*2d80*/  DFMA R246, R20, R8.reuse, R12 ;  /* 0x0000000814f6722b */ /* 0x080fe4000000000c */
[----:B------:R-:W-:Y:S02]  /*2d90*/  DFMA R244, R18, R8, R14 ;  /* 0x0000000812f4722b */ /* 0x000fe4000000000e */
[----:B------:R-:W-:-:S11]  /*2da0*/  DMUL R236, R16, R2 ;  /* 0x0000000210ec7228 */ /* 0x000fd60000000000 */
.L_x_214:
[----:B------:R-:W-:-:S06]  /*2db0*/  LEA R2, R242, R252, 0x3 ;  /* 0x000000fcf2027211 */ /* 0x000fcc00078e18ff */
[----:B------:R-:W2:Y:S01]  /*2dc0*/  LDL.64 R2, [R2] ;  /* 0x0000000002027983 */ /* 0x000ea20000100a00 */
[----:B0-----:R-:W0:Y:S01]  /*2dd0*/  LDCU UR5, c[0x0][0x360] ;  /* 0x00006c00ff0577ac */ /* 0x001e220008000800 */
[----:B------:R-:W-:Y:S01]  /*2de0*/  IMAD.MOV.U32 R4, RZ, RZ, 0x1 ;  /* 0x00000001ff047424 */ /* 0x000fe200078e00ff */
[----:B------:R-:W-:Y:S01]  /*2df0*/  BSSY.RECONVERGENT B1, `(.L_x_19) ;  /* 0x0000016000017945 */ /* 0x000fe20003800200 */
[----:B0-----:R-:W0:Y:S08]  /*2e00*/  I2F.F64.U32 R36, UR5 ;  /* 0x0000000500247d12 */ /* 0x001e300008201800 */
[----:B0-----:R-:W0:Y:S02]  /*2e10*/  MUFU.RCP64H R5, R37 ;  /* 0x0000002500057308 */ /* 0x001e240000001800 */
[----:B0-----:R-:W-:-:S08]  /*2e20*/  DFMA R6, -R36, R4, 1 ;  /* 0x3ff000002406742b */ /* 0x001fd00000000104 */
[----:B------:R-:W-:-:S08]  /*2e30*/  DFMA R6, R6, R6, R6 ;  /* 0x000000060606722b */ /* 0x000fd00000000006 */
[----:B------:R-:W-:-:S08]  /*2e40*/  DFMA R6, R4, R6, R4 ;  /* 0x000000060406722b */ /* 0x000fd00000000004 */
[----:B------:R-:W-:-:S08]  /*2e50*/  DFMA R4, -R36, R6, 1 ;  /* 0x3ff000002404742b */ /* 0x000fd00000000106 */
[----:B------:R-:W-:-:S08]  /*2e60*/  DFMA R4, R6, R4, R6 ;  /* 0x000000040604722b */ /* 0x000fd00000000006 */
[----:B--2---:R-:W-:Y:S01]  /*2e70*/  DMUL R24, R2, R4 ;  /* 0x0000000402187228 */ /* 0x004fe20000000000 */
[----:B------:R-:W-:-:S07]  /*2e80*/  FSETP.GEU.AND P1, PT, |R3|, 6.5827683646048100446e-37, PT ;  /* 0x036000000300780b */ /* 0x000fce0003f2e200 */
[----:B------:R-:W-:-:S08]  /*2e90*/  DFMA R6, -R36, R24, R2 ;  /* 0x000000182406722b */ /* 0x000fd00000000102 */
[----:B------:R-:W-:-:S10]  /*2ea0*/  DFMA R24, R4, R6, R24 ;  /* 0x000000060418722b */ /* 0x000fd40000000018 */
[----:B------:R-:W-:-:S05]  /*2eb0*/  FFMA R4, RZ, R37, R25 ;  /* 0x00000025ff047223 */ /* 0x000fca0000000019 */
[----:B------:R-:W-:-:S13]  /*2ec0*/  FSETP.GT.AND P0, PT, |R4|, 1.469367938527859385e-39, PT ;  /* 0x001000000400780b */ /* 0x000fda0003f04200 */
[----:B------:R-:W-:Y:S05]  /*2ed0*/  @P0 BRA P1, `(.L_x_20) ;  /* 0x00000000001c0947 */ /* 0x000fea0000800000 */
[----:B------:R-:W-:Y:S01]  /*2ee0*/  IMAD.MOV.U32 R38, RZ, RZ, R36 ;  /* 0x000000ffff267224 */ /* 0x000fe200078e0024 */
[----:B------:R-:W-:Y:S01]  /*2ef0*/  MOV R125, R3 ;  /* 0x00000003007d7202 */ /* 0x000fe20000000f00 */
[----:B------:R-:W-:Y:S01]  /*2f00*/  IMAD.MOV.U32 R124, RZ, RZ, R2 ;  /* 0x000000ffff7c7224 */ /* 0x000fe200078e0002 */
[----:B------:R-:W-:-:S07]  /*2f10*/  MOV R36, 0x2f30 ;  /* 0x00002f3000247802 */ /* 0x000fce0000000f00 */
[----:B------:R-:W-:Y:S05]  /*2f20*/  CALL.REL.NOINC `($__internal_1_$__cuda_sm20_div_rn_f64_full) ;  /* 0x000000d800a87944 */ /* 0x000fea0003c00000 */
[----:B------:R-:W-:Y:S02]  /*2f30*/  IMAD.MOV.U32 R24, RZ, RZ, R38 ;  /* 0x000000ffff187224 */ /* 0x000fe400078e0026 */
[----:B------:R-:W-:-:S07]  /*2f40*/  IMAD.MOV.U32 R25, RZ, RZ, R127 ;  /* 0x000000ffff197224 */ /* 0x000fce00078e007f */
.L_x_20:
[----:B------:R-:W-:Y:S05]  /*2f50*/  BSYNC.RECONVERGENT B1 ;  /* 0x0000000000017941 */ /* 0x000fea0003800200 */
.L_x_19:
[----:B------:R-:W-:-:S05]  /*2f60*/  IMAD R16, R242, 0x18, R1 ;  /* 0x00000018f2107824 */ /* 0x000fca00078e0201 */
[----:B------:R-:W2:Y:S04]  /*2f70*/  LDL.64 R8, [R16] ;  /* 0x0000000010087983 */ /* 0x000ea80000100a00 */
[----:B------:R-:W2:Y:S04]  /*2f80*/  LDL.64 R124, [R16+0x48] ;  /* 0x00004800107c7983 */ /* 0x000ea80000100a00 */
[----:B------:R-:W3:Y:S04]  /*2f90*/  LDL.64 R10, [R16+0x8] ;  /* 0x00000800100a7983 */ /* 0x000ee80000100a00 */
[----:B------:R-:W3:Y:S04]  /*2fa0*/  LDL.64 R6, [R16+0x50] ;  /* 0x0000500010067983 */ /* 0x000ee80000100a00 */
[----:B------:R-:W4:Y:S04]  /*2fb0*/  LDL.64 R12, [R16+0x10] ;  /* 0x00001000100c7983 */ /* 0x000f280000100a00 */
[----:B------:R-:W4:Y:S01]  /*2fc0*/  LDL.64 R4, [R16+0x58] ;  /* 0x0000580010047983 */ /* 0x000f220000100a00 */
[----:B------:R-:W-:Y:S01]  /*2fd0*/  MOV R18, 0x0 ;  /* 0x0000000000127802 */ /* 0x000fe20000000f00 */
[----:B------:R-:W-:Y:S01]  /*2fe0*/  IMAD.MOV.U32 R19, RZ, RZ, 0x3fd80000 ;  /* 0x3fd80000ff137424 */ /* 0x000fe200078e00ff */
[----:B------:R-:W-:Y:S01]  /*2ff0*/  BSSY.RECONVERGENT B0, `(.L_x_21) ;  /* 0x000002a000007945 */ /* 0x000fe20003800200 */
[----:B--2---:R-:W-:-:S02]  /*3000*/  DFMA R70, R124, R238, R8 ;  /* 0x000000ee7c46722b */ /* 0x004fc40000000008 */
[----:B------:R-:W-:Y:S02]  /*3010*/  DFMA R46, R124, R240, R8 ;  /* 0x000000f07c2e722b */ /* 0x000fe40000000008 */
[----:B---3--:R-:W-:-:S04]  /*3020*/  DFMA R68, R6, R238, R10 ;  /* 0x000000ee0644722b */ /* 0x008fc8000000000a */
[----:B------:R-:W-:Y:S02]  /*3030*/  DADD R70, R248, -R70 ;  /* 0x00000000f8467229 */ /* 0x000fe40000000846 */
[----:B------:R-:W-:Y:S02]  /*3040*/  DFMA R44, R6, R240, R10 ;  /* 0x000000f0062c722b */ /* 0x000fe4000000000a */
[----:B------:R-:W-:Y:S02]  /*3050*/  DADD R46, R248, -R46 ;  /* 0x00000000f82e7229 */ /* 0x000fe4000000082e */
[----:B----4-:R-:W-:Y:S02]  /*3060*/  DFMA R66, R4, R238, R12 ;  /* 0x000000ee0442722b */ /* 0x010fe4000000000c */
[----:B------:R-:W-:Y:S02]  /*3070*/  DADD R68, R246, -R68 ;  /* 0x00000000f6447229 */ /* 0x000fe40000000844 */
[----:B------:R-:W-:-:S02]  /*3080*/  DMUL R100, R70, R70 ;  /* 0x0000004646647228 */ /* 0x000fc40000000000 */
[----:B------:R-:W-:Y:S02]  /*3090*/  DFMA R42, R4, R240, R12 ;  /* 0x000000f0042a722b */ /* 0x000fe4000000000c */
[----:B------:R-:W-:Y:S02]  /*30a0*/  DADD R66, R244, -R66 ;  /* 0x00000000f4427229 */ /* 0x000fe40000000842 */
[----:B------:R-:W-:Y:S02]  /*30b0*/  DMUL R98, R68, R68 ;  /* 0x0000004444627228 */ /* 0x000fe40000000000 */
[----:B------:R-:W-:Y:S02]  /*30c0*/  DADD R44, R246, -R44 ;  /* 0x00000000f62c7229 */ /* 0x000fe4000000082c */
[----:B------:R-:W-:Y:S02]  /*30d0*/  DADD R42, R244, -R42 ;  /* 0x00000000f42a7229 */ /* 0x000fe4000000082a */
[----:B------:R-:W-:-:S02]  /*30e0*/  DMUL R96, R66, R66 ;  /* 0x0000004242607228 */ /* 0x000fc40000000000 */
[----:B------:R-:W-:-:S08]  /*30f0*/  DADD R14, R100, R98 ;  /* 0x00000000640e7229 */ /* 0x000fd00000000062 */
[----:B------:R-:W-:-:S06]  /*3100*/  DADD R32, R14, R96 ;  /* 0x000000000e207229 */ /* 0x000fcc0000000060 */
        /* <DEDUP_REMOVED lines=24> */
.L_x_22:
[----:B------:R-:W-:Y:S05]  /*3290*/  BSYNC.RECONVERGENT B0 ;  /* 0x0000000000007941 */ /* 0x000fea0003800200 */
.L_x_21:
[----:B------:R-:W-:Y:S01]  /*32a0*/  DMUL R92, R46, R46 ;  /* 0x0000002e2e5c7228 */ /* 0x000fe20000000000 */
[----:B------:R-:W-:Y:S01]  /*32b0*/  IMAD.MOV.U32 R12, RZ, RZ, 0x0 ;  /* 0x00000000ff0c7424 */ /* 0x000fe200078e00ff */
[----:B------:R-:W-:Y:S01]  /*32c0*/  DMUL R90, R44, R44 ;  /* 0x0000002c2c5a7228 */ /* 0x000fe20000000000 */
[----:B------:R-:W-:Y:S01]  /*32d0*/  IMAD.MOV.U32 R13, RZ, RZ, 0x3fd80000 ;  /* 0x3fd80000ff0d7424 */ /* 0x000fe200078e00ff */
[----:B------:R-:W-:Y:S01]  /*32e0*/  DMUL R88, R42, R42 ;  /* 0x0000002a2a587228 */ /* 0x000fe20000000000 */
[----:B------:R-:W-:Y:S05]  /*32f0*/  BSSY.RECONVERGENT B0, `(.L_x_23) ;  /* 0x0000018000007945 */ /* 0x000fea0003800200 */
[----:B------:R-:W-:-:S08]  /*3300*/  DADD R8, R92, R90 ;  /* 0x000000005c087229 */ /* 0x000fd0000000005a */
[----:B------:R-:W-:-:S06]  /*3310*/  DADD R32, R8, R88 ;  /* 0x0000000008207229 */ /* 0x000fcc0000000058 */
        /* <DEDUP_REMOVED lines=19> */
[----:B------:R-:W-:-:S07]  /*3450*/  IMAD.MOV.U32 R39, RZ, RZ, R8 ;  /* 0x000000ffff277224 */ /* 0x000fce00078e0008 */
[----:B------:R-:W-:Y:S05]  /*3460*/  CALL.REL.NOINC `($__internal_2_$__cuda_sm20_dsqrt_rn_f64_mediumpath_v1) ;  /* 0x000000d800e47944 */ /* 0x000fea0003c00000 */
.L_x_24:
[----:B------:R-:W-:Y:S05]  /*3470*/  BSYNC.RECONVERGENT B0 ;  /* 0x0000000000007941 */ /* 0x000fea0003800200 */
.L_x_23:
[----:B------:R-:W0:Y:S01]  /*3480*/  MUFU.RCP64H R9, R3 ;  /* 0x0000000300097308 */ /* 0x000e220000001800 */
[----:B------:R-:W-:Y:S01]  /*3490*/  IMAD.MOV.U32 R8, RZ, RZ, 0x1 ;  /* 0x00000001ff087424 */ /* 0x000fe200078e00ff */
[----:B------:R-:W-:Y:S01]  /*34a0*/  FSETP.GEU.AND P1, PT, |R125|, 6.5827683646048100446e-37, PT ;  /* 0x036000007d00780b */ /* 0x000fe20003f2e200 */
[----:B------:R-:W-:Y:S04]  /*34b0*/  BSSY.RECONVERGENT B1, `(.L_x_25) ;  /* 0x0000012000017945 */ /* 0x000fe80003800200 */
        /* <DEDUP_REMOVED lines=17> */
.L_x_26:
[----:B------:R-:W-:Y:S05]  /*35d0*/  BSYNC.RECONVERGENT B1 ;  /* 0x0000000000017941 */ /* 0x000fea0003800200 */
.L_x_25:
        /* <DEDUP_REMOVED lines=15> */
[----:B------:R-:W-:Y:S01]  /*36d0*/  MOV R124, R6 ;  /* 0x00000006007c7202 */ /* 0x000fe20000000f00 */
[----:B------:R-:W-:Y:S01]  /*36e0*/  IMAD.MOV.U32 R125, RZ, RZ, R7 ;  /* 0x000000ffff7d7224 */ /* 0x000fe200078e0007 */
[----:B------:R-:W-:Y:S01]  /*36f0*/  MOV R36, 0x3730 ;  /* 0x0000373000247802 */ /* 0x000fe20000000f00 */
[----:B------:R-:W-:Y:S02]  /*3700*/  IMAD.MOV.U32 R38, RZ, RZ, R2 ;  /* 0x000000ffff267224 */ /* 0x000fe400078e0002 */
[----:B------:R-:W-:-:S07]  /*3710*/  IMAD.MOV.U32 R37, RZ, RZ, R3 ;  /* 0x000000ffff257224 */ /* 0x000fce00078e0003 */
[----:B------:R-:W-:Y:S05]  /*3720*/  CALL.REL.NOINC `($__internal_1_$__cuda_sm20_div_rn_f64_full) ;  /* 0x000000d000a87944 */ /* 0x000fea0003c00000 */
[----:B------:R-:W-:Y:S01]  /*3730*/  MOV R20, R38 ;  /* 0x0000002600147202 */ /* 0x000fe20000000f00 */
[----:B------:R-:W-:-:S07]  /*3740*/  IMAD.MOV.U32 R21, RZ, RZ, R127 ;  /* 0x000000ffff157224 */ /* 0x000fce00078e007f */
.L_x_28:
[----:B------:R-:W-:Y:S05]  /*3750*/  BSYNC.RECONVERGENT B1 ;  /* 0x0000000000017941 */ /* 0x000fea0003800200 */
.L_x_27:
        /* <DEDUP_REMOVED lines=18> */
[----:B------:R-:W-:Y:S01]  /*3880*/  MOV R36, 0x38b0 ;  /* 0x000038b000247802 */ /* 0x000fe20000000f00 */
[----:B------:R-:W-:-:S07]  /*3890*/  IMAD.MOV.U32 R37, RZ, RZ, R3 ;  /* 0x000000ffff257224 */ /* 0x000fce00078e0003 */
[----:B------:R-:W-:Y:S05]  /*38a0*/  CALL.REL.NOINC `($__internal_1_$__cuda_sm20_div_rn_f64_full) ;  /* 0x000000d000487944 */ /* 0x000fea0003c00000 */
[----:B------:R-:W-:Y:S01]  /*38b0*/  IMAD.MOV.U32 R18, RZ, RZ, R38 ;  /* 0x000000ffff127224 */ /* 0x000fe200078e0026 */
[----:B------:R-:W-:-:S07]  /*38c0*/  MOV R19, R127 ;  /* 0x0000007f00137202 */ /* 0x000fce0000000f00 */
.L_x_30:
[----:B------:R-:W-:Y:S05]  /*38d0*/  BSYNC.RECONVERGENT B1 ;  /* 0x0000000000017941 */ /* 0x000fea0003800200 */
.L_x_29:
[----:B------:R-:W0:Y:S01]  /*38e0*/  LDCU UR5, c[0x0][0x39c] ;  /* 0x00007380ff0577ac */ /* 0x000e220008000800 */
[----:B------:R-:W1:Y:S01]  /*38f0*/  LDC.64 R6, c[0x0][0x398] ;  /* 0x0000e600ff067b82 */ /* 0x000e620000000a00 */
[----:B------:R-:W-:Y:S02]  /*3900*/  IMAD.MOV.U32 R2, RZ, RZ, 0x1 ;  /* 0x00000001ff027424 */ /* 0x000fe400078e00ff */
[----:B------:R-:W-:Y:S02]  /*3910*/  HFMA2 R30, -RZ, RZ, 0, 0 ;  /* 0x00000000ff1e7431 */ /* 0x000fe400000001ff */
[----:B------:R-:W-:Y:S01]  /*3920*/  IMAD.MOV.U32 R8, RZ, RZ, -0x1 ;  /* 0xffffffffff087424 */ /* 0x000fe200078e00ff */
[----:B------:R-:W-:Y:S01]  /*3930*/  MOV R10, 0xfffffffd ;  /* 0xfffffffd000a7802 */ /* 0x000fe20000000f00 */
[----:B------:R-:W-:Y:S01]  /*3940*/  IMAD.MOV.U32 R9, RZ, RZ, 0x3 ;  /* 0x00000003ff097424 */ /* 0x000fe200078e00ff */
[C---:B------:R-:W-:Y:S01]  /*3950*/  FSETP.GEU.AND P1, PT, |R95|.reuse, 6.5827683646048100446e-37, PT ;  /* 0x036000005f00780b */ /* 0x040fe20003f2e200 */
[----:B------:R-:W-:Y:S01]  /*3960*/  IMAD.MOV.U32 R11, RZ, RZ, 0x1 ;  /* 0x00000001ff0b7424 */ /* 0x000fe200078e00ff */
[----:B------:R-:W-:Y:S01]  /*3970*/  ISETP.GE.AND P2, PT, R95, RZ, PT ;  /* 0x000000ff5f00720c */ /* 0x000fe20003f46270 */
[----:B------:R-:W-:Y:S01]  /*3980*/  IMAD.MOV.U32 R28, RZ, RZ, -0x2 ;  /* 0xfffffffeff1c7424 */ /* 0x000fe200078e00ff */
[----:B------:R-:W-:Y:S01]  /*3990*/  DMUL R82, R68, 3 ;  /* 0x4008000044527828 */ /* 0x000fe20000000000 */
[----:B------:R-:W-:Y:S01]  /*39a0*/  IMAD.MOV.U32 R29, RZ, RZ, -0x1 ;  /* 0xffffffffff1d7424 */ /* 0x000fe200078e00ff */
[----:B------:R2:W-:Y:S01]  /*39b0*/  STL.128 [R1+0xb0], R8 ;  /* 0x0000b00801007387 */ /* 0x0005e20000100c00 */
[----:B------:R-:W-:Y:S01]  /*39c0*/  IMAD.MOV.U32 R31, RZ, RZ, 0x1 ;  /* 0x00000001ff1f7424 */ /* 0x000fe200078e00ff */
[----:B------:R-:W-:Y:S01]  /*39d0*/  DMUL R78, R66, 3 ;  /* 0x40080000424e7828 */ /* 0x000fe20000000000 */
[----:B------:R-:W-:Y:S01]  /*39e0*/  IMAD.MOV.U32 R233, RZ, RZ, -0x100000 ;  /* 0xfff00000ffe97424 */ /* 0x000fe200078e00ff */
[----:B------:R-:W-:Y:S01]  /*39f0*/  LOP3.LUT R0, R0, 0xffffffbf, RZ, 0xc0, !PT ;  /* 0xffffffbf00007812 */ /* 0x000fe200078ec0ff */
[----:B0-----:R-:W1:Y:S01]  /*3a00*/  MUFU.RCP64H R3, UR5 ;  /* 0x0000000500037d08 */ /* 0x001e620008001800 */
[----:B------:R2:W-:Y:S01]  /*3a10*/  STL.128 [R1+0xc0], R28 ;  /* 0x0000c01c01007387 */ /* 0x0005e20000100c00 */
[----:B------:R-:W-:Y:S01]  /*3a20*/  BSSY.RECONVERGENT B1, `(.L_x_31) ;  /* 0x000001c000017945 */ /* 0x000fe20003800200 */
[C---:B------:R-:W-:Y:S01]  /*3a30*/  DMUL R16, R70.reuse, R82 ;  /* 0x0000005246107228 */ /* 0x040fe20000000000 */
[----:B------:R-:W-:Y:S01]  /*3a40*/  @P2 LOP3.LUT R0, R0, 0x40, RZ, 0xfc, !PT ;  /* 0x0000004000002812 */ /* 0x000fe200078efcff */
[----:B------:R-:W-:Y:S01]  /*3a50*/  DMUL R14, R70, R78 ;  /* 0x0000004e460e7228 */ /* 0x000fe20000000000 */
[----:B------:R-:W-:Y:S01]  /*3a60*/  SEL R233, R233, 0x7ff00000, !P2 ;  /* 0x7ff00000e9e97807 */ /* 0x000fe20005000000 */
[----:B-1----:R-:W-:-:S08]  /*3a70*/  DFMA R4, R2, -R6, 1 ;  /* 0x3ff000000204742b */ /* 0x002fd00000000806 */
[----:B------:R-:W-:-:S08]  /*3a80*/  DFMA R4, R4, R4, R4 ;  /* 0x000000040404722b */ /* 0x000fd00000000004 */
[----:B------:R-:W-:-:S08]  /*3a90*/  DFMA R4, R2, R4, R2 ;  /* 0x000000040204722b */ /* 0x000fd00000000002 */
[----:B------:R-:W-:-:S08]  /*3aa0*/  DFMA R2, R4, -R6, 1 ;  /* 0x3ff000000402742b */ /* 0x000fd00000000806 */
[----:B------:R-:W-:-:S08]  /*3ab0*/  DFMA R2, R4, R2, R4 ;  /* 0x000000020402722b */ /* 0x000fd00000000004 */
[----:B------:R-:W-:-:S08]  /*3ac0*/  DMUL R208, R2, R94 ;  /* 0x0000005e02d07228 */ /* 0x000fd00000000000 */
[----:B------:R-:W-:-:S08]  /*3ad0*/  DFMA R4, R208, -R6, R94 ;  /* 0x80000006d004722b */ /* 0x000fd0000000005e */
[----:B------:R-:W-:Y:S02]  /*3ae0*/  DFMA R208, R2, R4, R208 ;  /* 0x0000000402d0722b */ /* 0x000fe400000000d0 */
[----:B------:R-:W-:-:S08]  /*3af0*/  DADD R2, R94, 5 ;  /* 0x401400005e027429 */ /* 0x000fd00000000000 */
[----:B------:R-:W-:Y:S01]  /*3b00*/  FFMA R4, RZ, UR5, R209 ;  /* 0x00000005ff047c23 */ /* 0x000fe200080000d1 */
[----:B------:R-:W-:Y:S01]  /*3b10*/  UMOV UR5, URZ ;  /* 0x000000ff00057c82 */ /* 0x000fe20008000000 */
[----:B------:R-:W-:-:S03]  /*3b20*/  LOP3.LUT R211, R3, 0x7ff00000, RZ, 0xc0, !PT ;  /* 0x7ff0000003d37812 */ /* 0x000fc600078ec0ff */
[----:B------:R-:W-:-:S13]  /*3b30*/  FSETP.GT.AND P0, PT, |R4|, 1.469367938527859385e-39, PT ;  /* 0x001000000400780b */ /* 0x000fda0003f04200 */
[----:B--2---:R-:W-:Y:S05]  /*3b40*/  @P0 BRA P1, `(.L_x_32) ;  /* 0x0000000000240947 */ /* 0x004fea0000800000 */
[----:B------:R-:W0:Y:S01]  /*3b50*/  LDCU.64 UR6, c[0x0][0x398] ;  /* 0x00007300ff0677ac */ /* 0x000e220008000a00 */
[----:B------:R-:W-:Y:S01]  /*3b60*/  IMAD.MOV.U32 R124, RZ, RZ, R94 ;  /* 0x000000ffff7c7224 */ /* 0x000fe200078e005e */
[----:B------:R-:W-:Y:S01]  /*3b70*/  MOV R36, 0x3bc0 ;  /* 0x00003bc000247802 */ /* 0x000fe20000000f00 */
[----:B------:R-:W-:Y:S01]  /*3b80*/  IMAD.MOV.U32 R125, RZ, RZ, R95 ;  /* 0x000000ffff7d7224 */ /* 0x000fe200078e005f */
[----:B0-----:R-:W-:Y:S01]  /*3b90*/  MOV R38, UR6 ;  /* 0x0000000600267c02 */ /* 0x001fe20008000f00 */
[----:B------:R-:W-:-:S07]  /*3ba0*/  IMAD.U32 R37, RZ, RZ, UR7 ;  /* 0x00000007ff257e24 */ /* 0x000fce000f8e00ff */
[----:B------:R-:W-:Y:S05]  /*3bb0*/  CALL.REL.NOINC `($__internal_1_$__cuda_sm20_div_rn_f64_full) ;  /* 0x000000cc00847944 */ /* 0x000fea0003c00000 */
[----:B------:R-:W-:Y:S01]  /*3bc0*/  IMAD.MOV.U32 R208, RZ, RZ, R38 ;  /* 0x000000ffffd07224 */ /* 0x000fe200078e0026 */
[----:B------:R-:W-:-:S07]  /*3bd0*/  MOV R209, R127 ;  /* 0x0000007f00d17202 */ /* 0x000fce0000000f00 */
.L_x_32:
[----:B------:R-:W-:Y:S05]  /*3be0*/  BSYNC.RECONVERGENT B1 ;  /* 0x0000000000017941 */ /* 0x000fea0003800200 */
.L_x_31:
[----:B------:R-:W0:Y:S01]  /*3bf0*/  LDCU UR6, c[0x0][0x39c] ;  /* 0x00007380ff0677ac */ /* 0x000e220008000800 */
[----:B------:R-:W1:Y:S01]  /*3c00*/  LDC.64 R4, c[0x0][0x398] ;  /* 0x0000e600ff047b82 */ /* 0x000e620000000a00 */
[----:B------:R-:W-:Y:S01]  /*3c10*/  IMAD.MOV.U32 R2, RZ, RZ, 0x1 ;  /* 0x00000001ff027424 */ /* 0x000fe200078e00ff */
[----:B------:R-:W-:Y:S01]  /*3c20*/  BSSY.RECONVERGENT B1, `(.L_x_33) ;  /* 0x0000018000017945 */ /* 0x000fe20003800200 */
[----:B0-----:R-:W1:Y:S04]  /*3c30*/  MUFU.RCP64H R3, UR6 ;  /* 0x0000000600037d08 */ /* 0x001e680008001800 */
[----:B-1----:R-:W-:-:S08]  /*3c40*/  DFMA R6, R2, -R4, 1 ;  /* 0x3ff000000206742b */ /* 0x002fd00000000804 */
[----:B------:R-:W-:-:S08]  /*3c50*/  DFMA R6, R6, R6, R6 ;  /* 0x000000060606722b */ /* 0x000fd00000000006 */
[----:B------:R-:W-:Y:S02]  /*3c60*/  DFMA R6, R2, R6, R2 ;  /* 0x000000060206722b */ /* 0x000fe40000000002 */
[----:B------:R-:W-:-:S06]  /*3c70*/  DADD R2, R94, R94 ;  /* 0x000000005e027229 */ /* 0x000fcc000000005e */
[----:B------:R-:W-:-:S04]  /*3c80*/  DFMA R8, R6, -R4, 1 ;  /* 0x3ff000000608742b */ /* 0x000fc80000000804 */
[----:B------:R-:W-:-:S04]  /*3c90*/  FSETP.GEU.AND P1, PT, |R3|, 6.5827683646048100446e-37, PT ;  /* 0x036000000300780b */ /* 0x000fc80003f2e200 */
[----:B------:R-:W-:-:S08]  /*3ca0*/  DFMA R8, R6, R8, R6 ;  /* 0x000000080608722b */ /* 0x000fd00000000006 */
[----:B------:R-:W-:-:S08]  /*3cb0*/  DMUL R224, R8, R2 ;  /* 0x0000000208e07228 */ /* 0x000fd00000000000 */
[----:B------:R-:W-:-:S08]  /*3cc0*/  DFMA R4, R224, -R4, R2 ;  /* 0x80000004e004722b */ /* 0x000fd00000000002 */
[----:B------:R-:W-:-:S10]  /*3cd0*/  DFMA R224, R8, R4, R224 ;  /* 0x0000000408e0722b */ /* 0x000fd400000000e0 */
[----:B------:R-:W-:-:S05]  /*3ce0*/  FFMA R4, RZ, UR6, R225 ;  /* 0x00000006ff047c23 */ /* 0x000fca00080000e1 */
[----:B------:R-:W-:-:S13]  /*3cf0*/  FSETP.GT.AND P0, PT, |R4|, 1.469367938527859385e-39, PT ;  /* 0x001000000400780b */ /* 0x000fda0003f04200 */
[----:B------:R-:W-:Y:S05]  /*3d00*/  @P0 BRA P1, `(.L_x_34) ;  /* 0x0000000000240947 */ /* 0x000fea0000800000 */
[----:B------:R-:W0:Y:S01]  /*3d10*/  LDCU.64 UR6, c[0x0][0x398] ;  /* 0x00007300ff0677ac */ /* 0x000e220008000a00 */
[----:B------:R-:W-:Y:S01]  /*3d20*/  IMAD.MOV.U32 R124, RZ, RZ, R2 ;  /* 0x000000ffff7c7224 */ /* 0x000fe200078e0002 */
[----:B------:R-:W-:Y:S01]  /*3d30*/  MOV R36, 0x3d80 ;  /* 0x00003d8000247802 */ /* 0x000fe20000000f00 */
[----:B------:R-:W-:Y:S02]  /*3d40*/  IMAD.MOV.U32 R125, RZ, RZ, R3 ;  /* 0x000000ffff7d7224 */ /* 0x000fe400078e0003 */
[----:B0-----:R-:W-:Y:S01]  /*3d50*/  IMAD.U32 R38, RZ, RZ, UR6 ;  /* 0x00000006ff267e24 */ /* 0x001fe2000f8e00ff */
[----:B------:R-:W-:-:S07]  /*3d60*/  MOV R37, UR7 ;  /* 0x0000000700257c02 */ /* 0x000fce0008000f00 */
[----:B------:R-:W-:Y:S05]  /*3d70*/  CALL.REL.NOINC `($__internal_1_$__cuda_sm20_div_rn_f64_full) ;  /* 0x000000cc00147944 */ /* 0x000fea0003c00000 */
[----:B------:R-:W-:Y:S02]  /*3d80*/  IMAD.MOV.U32 R224, RZ, RZ, R38 ;  /* 0x000000ffffe07224 */ /* 0x000fe400078e0026 */
[----:B------:R-:W-:-:S07]  /*3d90*/  IMAD.MOV.U32 R225, RZ, RZ, R127 ;  /* 0x000000ffffe17224 */ /* 0x000fce00078e007f */
.L_x_34:
[----:B------:R-:W-:Y:S05]  /*3da0*/  BSYNC.RECONVERGENT B1 ;  /* 0x0000000000017941 */ /* 0x000fea0003800200 */
.L_x_33:
[----:B------:R-:W0:Y:S01]  /*3db0*/  LDCU UR6, c[0x0][0x394] ;  /* 0x00007280ff0677ac */ /* 0x000e220008000800 */
[----:B------:R-:W1:Y:S01]  /*3dc0*/  LDC.64 R8, c[0x0][0x390] ;  /* 0x0000e400ff087b82 */ /* 0x000e620000000a00 */
[----:B------:R-:W-:Y:S01]  /*3dd0*/  MOV R4, 0x1 ;  /* 0x0000000100047802 */ /* 0x000fe20000000f00 */
[----:B------:R-:W-:Y:S01]  /*3de0*/  BSSY.RECONVERGENT B1, `(.L_x_35) ;  /* 0x0000017000017945 */ /* 0x000fe20003800200 */
[----:B------:R-:W-:Y:S01]  /*3df0*/  FSETP.GEU.AND P1, PT, |R95|, 6.5827683646048100446e-37, PT ;  /* 0x036000005f00780b */ /* 0x000fe20003f2e200 */
[----:B0-----:R-:W1:Y:S03]  /*3e00*/  MUFU.RCP64H R5, UR6 ;  /* 0x0000000600057d08 */ /* 0x001e660008001800 */
[----:B-1----:R-:W-:-:S08]  /*3e10*/  DFMA R6, R4, -R8, 1 ;  /* 0x3ff000000406742b */ /* 0x002fd00000000808 */
        /* <DEDUP_REMOVED lines=12> */
[----:B------:R-:W-:Y:S02]  /*3ee0*/  MOV R125, R95 ;  /* 0x0000005f007d7202 */ /* 0x000fe40000000f00 */
[----:B------:R-:W-:Y:S01]  /*3ef0*/  MOV R36, 0x3f30 ;  /* 0x00003f3000247802 */ /* 0x000fe20000000f00 */
[----:B0-----:R-:W-:Y:S02]  /*3f00*/  IMAD.U32 R38, RZ, RZ, UR6 ;  /* 0x00000006ff267e24 */ /* 0x001fe4000f8e00ff */
[----:B------:R-:W-:-:S07]  /*3f10*/  IMAD.U32 R37, RZ, RZ, UR7 ;  /* 0x00000007ff257e24 */ /* 0x000fce000f8e00ff */
[----:B------:R-:W-:Y:S05]  /*3f20*/  CALL.REL.NOINC `($__internal_1_$__cuda_sm20_div_rn_f64_full) ;  /* 0x000000c800a87944 */ /* 0x000fea0003c00000 */
[----:B------:R-:W-:Y:S02]  /*3f30*/  IMAD.MOV.U32 R12, RZ, RZ, R38 ;  /* 0x000000ffff0c7224 */ /* 0x000fe400078e0026 */
[----:B------:R-:W-:-:S07]  /*3f40*/  IMAD.MOV.U32 R13, RZ, RZ, R127 ;  /* 0x000000ffff0d7224 */ /* 0x000fce00078e007f */
.L_x_36:
[----:B------:R-:W-:Y:S05]  /*3f50*/  BSYNC.RECONVERGENT B1 ;  /* 0x0000000000017941 */ /* 0x000fea0003800200 */
.L_x_35:
[----:B------:R-:W0:Y:S01]  /*3f60*/  LDCU UR6, c[0x0][0x394] ;  /* 0x00007280ff0677ac */ /* 0x000e220008000800 */
[----:B------:R-:W1:Y:S01]  /*3f70*/  LDC.64 R6, c[0x0][0x390] ;  /* 0x0000e400ff067b82 */ /* 0x000e620000000a00 */
[----:B------:R-:W-:Y:S01]  /*3f80*/  IMAD.MOV.U32 R4, RZ, RZ, 0x1 ;  /* 0x00000001ff047424 */ /* 0x000fe200078e00ff */
[----:B------:R-:W-:Y:S01]  /*3f90*/  FSETP.GEU.AND P1, PT, |R3|, 6.5827683646048100446e-37, PT ;  /* 0x036000000300780b */ /* 0x000fe20003f2e200 */
[----:B------:R-:W-:Y:S01]  /*3fa0*/  BSSY.RECONVERGENT B1, `(.L_x_37) ;  /* 0x0000016000017945 */ /* 0x000fe20003800200 */
        /* <DEDUP_REMOVED lines=13> */
[----:B------:R-:W-:Y:S01]  /*4080*/  MOV R124, R2 ;  /* 0x00000002007c7202 */ /* 0x000fe20000000f00 */
[----:B------:R-:W-:Y:S01]  /*4090*/  IMAD.MOV.U32 R125, RZ, RZ, R3 ;  /* 0x000000ffff7d7224 */ /* 0x000fe200078e0003 */
[----:B------:R-:W-:Y:S01]  /*40a0*/  MOV R36, 0x40e0 ;  /* 0x000040e000247802 */ /* 0x000fe20000000f00 */
[----:B0-----:R-:W-:Y:S02]  /*40b0*/  IMAD.U32 R38, RZ, RZ, UR6 ;  /* 0x00000006ff267e24 */ /* 0x001fe4000f8e00ff */
[----:B------:R-:W-:-:S07]  /*40c0*/  IMAD.U32 R37, RZ, RZ, UR7 ;  /* 0x00000007ff257e24 */ /* 0x000fce000f8e00ff */
[----:B------:R-:W-:Y:S05]  /*40d0*/  CALL.REL.NOINC `($__internal_1_$__cuda_sm20_div_rn_f64_full) ;  /* 0x000000c8003c7944 */ /* 0x000fea0003c00000 */
[----:B------:R-:W-:Y:S01]  /*40e0*/  MOV R222, R38 ;  /* 0x0000002600de7202 */ /* 0x000fe20000000f00 */
[----:B------:R-:W-:-:S07]  /*40f0*/  IMAD.MOV.U32 R223, RZ, RZ, R127 ;  /* 0x000000ffffdf7224 */ /* 0x000fce00078e007f */
.L_x_38:
[----:B------:R-:W-:Y:S05]  /*4100*/  BSYNC.RECONVERGENT B1 ;  /* 0x0000000000017941 */ /* 0x000fea0003800200 */
.L_x_37:
[----:B------:R-:W0:Y:S01]  /*4110*/  LDCU UR6, c[0x0][0x39c] ;  /* 0x00007380ff0677ac */ /* 0x000e220008000800 */
[----:B------:R-:W1:Y:S01]  /*4120*/  LDC.64 R4, c[0x0][0x398] ;  /* 0x0000e600ff047b82 */ /* 0x000e620000000a00 */
[----:B------:R-:W-:Y:S01]  /*4130*/  IMAD.MOV.U32 R2, RZ, RZ, 0x1 ;  /* 0x00000001ff027424 */ /* 0x000fe200078e00ff */
[C---:B------:R-:W-:Y:S01]  /*4140*/  FSETP.GEU.AND P1, PT, |R87|.reuse, 6.5827683646048100446e-37, PT ;  /* 0x036000005700780b */ /* 0x040fe20003f2e200 */
[----:B------:R-:W-:Y:S01]  /*4150*/  DADD R214, R94, 3 ;  /* 0x400800005ed67429 */ /* 0x000fe20000000000 */
[----:B------:R-:W-:Y:S01]  /*4160*/  ISETP.GE.AND P2, PT, R87, RZ, PT ;  /* 0x000000ff5700720c */ /* 0x000fe20003f46270 */
[----:B------:R-:W-:Y:S01]  /*4170*/  DMUL R58, R44, 3 ;  /* 0x400800002c3a7828 */ /* 0x000fe20000000000 */
[----:B------:R-:W-:Y:S01]  /*4180*/  IMAD.MOV.U32 R232, RZ, RZ, -0x100000 ;  /* 0xfff00000ffe87424 */ /* 0x000fe200078e00ff */
[----:B------:R-:W-:Y:S01]  /*4190*/  DMUL R54, R42, 3 ;  /* 0x400800002a367828 */ /* 0x000fe20000000000 */
[C---:B------:R-:W-:Y:S01]  /*41a0*/  LOP3.LUT P3, RZ, R0.reuse, 0x40, RZ, 0xc0, !PT ;  /* 0x0000004000ff7812 */ /* 0x040fe2000786c0ff */
[C---:B------:R-:W-:Y:S01]  /*41b0*/  DMUL R84, R68.reuse, R82 ;  /* 0x0000005244547228 */ /* 0x040fe20000000000 */
[----:B------:R-:W-:Y:S01]  /*41c0*/  LOP3.LUT R0, R0, 0xffffffdf, RZ, 0xc0, !PT ;  /* 0xffffffdf00007812 */ /* 0x000fe200078ec0ff */
[----:B------:R-:W-:Y:S01]  /*41d0*/  DMUL R80, R68, R78 ;  /* 0x0000004e44507228 */ /* 0x000fe20000000000 */
[----:B------:R-:W-:Y:S01]  /*41e0*/  BSSY.RECONVERGENT B1, `(.L_x_39) ;  /* 0x0000027000017945 */ /* 0x000fe20003800200 */
[C---:B------:R-:W-:Y:S01]  /*41f0*/  DMUL R82, R66.reuse, R82 ;  /* 0x0000005242527228 */ /* 0x040fe20000000000 */
[----:B------:R-:W-:Y:S01]  /*4200*/  SEL R231, R232, 0x7ff00000, !P3 ;  /* 0x7ff00000e8e77807 */ /* 0x000fe20005800000 */
[----:B------:R-:W-:Y:S01]  /*4210*/  DMUL R78, R66, R78 ;  /* 0x0000004e424e7228 */ /* 0x000fe20000000000 */
[----:B------:R-:W-:Y:S01]  /*4220*/  LOP3.LUT R214, R215, 0x7ff00000, RZ, 0xc0, !PT ;  /* 0x7ff00000d7d67812 */ /* 0x000fe200078ec0ff */
[----:B0-----:R-:W1:Y:S01]  /*4230*/  MUFU.RCP64H R3, UR6 ;  /* 0x0000000600037d08 */ /* 0x001e620008001800 */
[C---:B------:R-:W-:Y:S01]  /*4240*/  DMUL R76, R70.reuse, R68 ;  /* 0x00000044464c7228 */ /* 0x040fe20000000000 */
[----:B------:R-:W-:Y:S01]  /*4250*/  @P2 LOP3.LUT R0, R0, 0x20, RZ, 0xfc, !PT ;  /* 0x0000002000002812 */ /* 0x000fe200078efcff */
[-C--:B------:R-:W-:Y:S01]  /*4260*/  DMUL R74, R70, R66.reuse ;  /* 0x00000042464a7228 */ /* 0x080fe20000000000 */
[----:B------:R-:W-:Y:S01]  /*4270*/  SEL R232, R232, 0x7ff00000, !P2 ;  /* 0x7ff00000e8e87807 */ /* 0x000fe20005000000 */
[----:B------:R-:W-:-:S02]  /*4280*/  DMUL R72, R68, R66 ;  /* 0x0000004244487228 */ /* 0x000fc40000000000 */
[C---:B------:R-:W-:Y:S02]  /*4290*/  DMUL R64, R46.reuse, R58 ;  /* 0x0000003a2e407228 */ /* 0x040fe40000000000 */
[----:B------:R-:W-:Y:S02]  /*42a0*/  DMUL R62, R46, R54 ;  /* 0x000000362e3e7228 */ /* 0x000fe40000000000 */
[----:B-1----:R-:W-:-:S08]  /*42b0*/  DFMA R6, R2, -R4, 1 ;  /* 0x3ff000000206742b */ /* 0x002fd00000000804 */
[----:B------:R-:W-:-:S08]  /*42c0*/  DFMA R6, R6, R6, R6 ;  /* 0x000000060606722b */ /* 0x000fd00000000006 */
[----:B------:R-:W-:-:S08]  /*42d0*/  DFMA R6, R2, R6, R2 ;  /* 0x000000060206722b */ /* 0x000fd00000000002 */
[----:B------:R-:W-:-:S08]  /*42e0*/  DFMA R2, R6, -R4, 1 ;  /* 0x3ff000000602742b */ /* 0x000fd00000000804 */
[----:B------:R-:W-:-:S08]  /*42f0*/  DFMA R6, R6, R2, R6 ;  /* 0x000000020606722b */ /* 0x000fd00000000006 */
[----:B------:R-:W-:-:S08]  /*4300*/  DMUL R206, R6, R86 ;  /* 0x0000005606ce7228 */ /* 0x000fd00000000000 */
[----:B------:R-:W-:Y:S02]  /*4310*/  DFMA R2, R206, -R4, R86 ;  /* 0x80000004ce02722b */ /* 0x000fe40000000056 */
[----:B------:R-:W-:-:S06]  /*4320*/  DADD R4, R86, 5 ;  /* 0x4014000056047429 */ /* 0x000fcc0000000000 */
[----:B------:R-:W-:Y:S02]  /*4330*/  DFMA R206, R6, R2, R206 ;  /* 0x0000000206ce722b */ /* 0x000fe400000000ce */
[----:B------:R-:W-:Y:S02]  /*4340*/  DMUL R2, R70, 3 ;  /* 0x4008000046027828 */ /* 0x000fe40000000000 */
[----:B------:R-:W-:-:S06]  /*4350*/  LOP3.LUT R213, R5, 0x7ff00000, RZ, 0xc0, !PT ;  /* 0x7ff0000005d57812 */ /* 0x000fcc00078ec0ff */
[----:B------:R-:W-:Y:S01]  /*4360*/  FFMA R4, RZ, UR6, R207 ;  /* 0x00000006ff047c23 */ /* 0x000fe200080000cf */
[-C--:B------:R-:W-:Y:S02]  /*4370*/  DMUL R70, R70, R2.reuse ;  /* 0x0000000246467228 */ /* 0x080fe40000000000 */
[-C--:B------:R-:W-:Y:S02]  /*4380*/  DMUL R68, R68, R2.reuse ;  /* 0x0000000244447228 */ /* 0x080fe40000000000 */
[----:B------:R-:W-:Y:S01]  /*4390*/  FSETP.GT.AND P0, PT, |R4|, 1.469367938527859385e-39, PT ;  /* 0x001000000400780b */ /* 0x000fe20003f04200 */
[----:B------:R-:W-:-:S12]  /*43a0*/  DMUL R66, R66, R2 ;  /* 0x0000000242427228 */ /* 0x000fd80000000000 */
        /* <DEDUP_REMOVED lines=10> */
.L_x_40:
[----:B------:R-:W-:Y:S05]  /*4450*/  BSYNC.RECONVERGENT B1 ;  /* 0x0000000000017941 */ /* 0x000fea0003800200 */
.L_x_39:
        /* <DEDUP_REMOVED lines=27> */
.L_x_42:
[----:B------:R-:W-:Y:S05]  /*4610*/  BSYNC.RECONVERGENT B1 ;  /* 0x0000000000017941 */ /* 0x000fea0003800200 */
.L_x_41:
        /* <DEDUP_REMOVED lines=26> */
.L_x_44:
[----:B------:R-:W-:Y:S05]  /*47c0*/  BSYNC.RECONVERGENT B1 ;  /* 0x0000000000017941 */ /* 0x000fea0003800200 */
.L_x_43:
        /* <DEDUP_REMOVED lines=26> */
.L_x_46:
[----:B------:R-:W-:Y:S05]  /*4970*/  BSYNC.RECONVERGENT B1 ;  /* 0x0000000000017941 */ /* 0x000fea0003800200 */
.L_x_45:
[----:B------:R-:W0:Y:S01]  /*4980*/  MUFU.RCP64H R3, R95 ;  /* 0x0000005f00037308 */ /* 0x000e220000001800 */
[----:B------:R-:W-:Y:S01]  /*4990*/  IMAD.MOV.U32 R2, RZ, RZ, 0x1 ;  /* 0x00000001ff027424 */ /* 0x000fe200078e00ff */
[----:B------:R-:W-:Y:S01]  /*49a0*/  LOP3.LUT P2, RZ, R0, 0x20, RZ, 0xc0, !PT ;  /* 0x0000002000ff7812 */ /* 0x000fe2000784c0ff */
[C---:B------:R-:W-:Y:S01]  /*49b0*/  DMUL R60, R44.reuse, R58 ;  /* 0x0000003a2c3c7228 */ /* 0x040fe20000000000 */
[----:B------:R-:W-:Y:S01]  /*49c0*/  MOV R230, 0xfff00000 ;  /* 0xfff0000000e67802 */ /* 0x000fe20000000f00 */
[----:B------:R-:W-:Y:S01]  /*49d0*/  DMUL R56, R44, R54 ;  /* 0x000000362c387228 */ /* 0x000fe20000000000 */
[----:B------:R-:W-:Y:S01]  /*49e0*/  BSSY.RECONVERGENT B1, `(.L_x_47) ;  /* 0x0000022000017945 */ /* 0x000fe20003800200 */
[C---:B------:R-:W-:Y:S01]  /*49f0*/  DMUL R58, R42.reuse, R58 ;  /* 0x0000003a2a3a7228 */ /* 0x040fe20000000000 */
[----:B------:R-:W-:Y:S01]  /*4a00*/  SEL R230, R230, 0x7ff00000, !P2 ;  /* 0x7ff00000e6e67807 */ /* 0x000fe20005000000 */
[----:B------:R-:W-:Y:S02]  /*4a10*/  DMUL R54, R42, R54 ;  /* 0x000000362a367228 */ /* 0x000fe40000000000 */
[----:B------:R-:W-:-:S02]  /*4a20*/  DMUL R52, R46, R44 ;  /* 0x0000002c2e347228 */ /* 0x000fc40000000000 */
[-C--:B------:R-:W-:Y:S02]  /*4a30*/  DMUL R50, R46, R42.reuse ;  /* 0x0000002a2e327228 */ /* 0x080fe40000000000 */
[----:B------:R-:W-:Y:S02]  /*4a40*/  DMUL R48, R44, R42 ;  /* 0x0000002a2c307228 */ /* 0x000fe40000000000 */
[----:B0-----:R-:W-:-:S08]  /*4a50*/  DFMA R4, R2, -R94, 1 ;  /* 0x3ff000000204742b */ /* 0x001fd0000000085e */
[----:B------:R-:W-:-:S08]  /*4a60*/  DFMA R4, R4, R4, R4 ;  /* 0x000000040404722b */ /* 0x000fd00000000004 */
[----:B------:R-:W-:Y:S02]  /*4a70*/  DFMA R4, R2, R4, R2 ;  /* 0x000000040204722b */ /* 0x000fe40000000002 */
[----:B------:R-:W-:-:S06]  /*4a80*/  DMUL R2, RZ, R234 ;  /* 0x000000eaff027228 */ /* 0x000fcc0000000000 */
[----:B------:R-:W-:-:S04]  /*4a90*/  DFMA R6, R4, -R94, 1 ;  /* 0x3ff000000406742b */ /* 0x000fc8000000085e */
[----:B------:R-:W-:-:S04]  /*4aa0*/  FSETP.GEU.AND P1, PT, |R3|, 6.5827683646048100446e-37, PT ;  /* 0x036000000300780b */ /* 0x000fc80003f2e200 */
[----:B------:R-:W-:-:S08]  /*4ab0*/  DFMA R6, R4, R6, R4 ;  /* 0x000000060406722b */ /* 0x000fd00000000004 */
[----:B------:R-:W-:-:S08]  /*4ac0*/  DMUL R228, R2, R6 ;  /* 0x0000000602e47228 */ /* 0x000fd00000000000 */
[----:B------:R-:W-:-:S08]  /*4ad0*/  DFMA R4, R228, -R94, R2 ;  /* 0x8000005ee404722b */ /* 0x000fd00000000002 */
[----:B------:R-:W-:Y:S02]  /*4ae0*/  DFMA R228, R6, R4, R228 ;  /* 0x0000000406e4722b */ /* 0x000fe400000000e4 */
[----:B------:R-:W-:Y:S02]  /*4af0*/  DMUL R6, R46, 3 ;  /* 0x400800002e067828 */ /* 0x000fe40000000000 */
[----:B------:R-:W-:-:S06]  /*4b00*/  DADD R4, R86, 3 ;  /* 0x4008000056047429 */ /* 0x000fcc0000000000 */
[----:B------:R-:W-:Y:S01]  /*4b10*/  FFMA R8, RZ, R95, R229 ;  /* 0x0000005fff087223 */ /* 0x000fe200000000e5 */
[-C--:B------:R-:W-:Y:S02]  /*4b20*/  DMUL R46, R46, R6.reuse ;  /* 0x000000062e2e7228 */ /* 0x080fe40000000000 */
[-C--:B------:R-:W-:Y:S01]  /*4b30*/  DMUL R44, R44, R6.reuse ;  /* 0x000000062c2c7228 */ /* 0x080fe20000000000 */
[----:B------:R-:W-:Y:S01]  /*4b40*/  LOP3.LUT R212, R5, 0x7ff00000, RZ, 0xc0, !PT ;  /* 0x7ff0000005d47812 */ /* 0x000fe200078ec0ff */
[----:B------:R-:W-:Y:S01]  /*4b50*/  DMUL R42, R42, R6 ;  /* 0x000000062a2a7228 */ /* 0x000fe20000000000 */
        /* <DEDUP_REMOVED lines=8> */
[----:B------:R-:W-:Y:S02]  /*4be0*/  IMAD.MOV.U32 R228, RZ, RZ, R38 ;  /* 0x000000ffffe47224 */ /* 0x000fe400078e0026 */
[----:B------:R-:W-:-:S07]  /*4bf0*/  IMAD.MOV.U32 R229, RZ, RZ, R127 ;  /* 0x000000ffffe57224 */ /* 0x000fce00078e007f */
.L_x_48:
[----:B------:R-:W-:Y:S05]  /*4c00*/  BSYNC.RECONVERGENT B1 ;  /* 0x0000000000017941 */ /* 0x000fea0003800200 */
.L_x_47:
[----:B------:R-:W0:Y:S01]  /*4c10*/  MUFU.RCP64H R5, R95 ;  /* 0x0000005f00057308 */ /* 0x000e220000001800 */
[----:B------:R-:W-:Y:S01]  /*4c20*/  IMAD.MOV.U32 R4, RZ, RZ, 0x1 ;  /* 0x00000001ff047424 */ /* 0x000fe200078e00ff */
[----:B------:R-:W-:Y:S01]  /*4c30*/  FSETP.GEU.AND P1, PT, |R243|, 6.5827683646048100446e-37, PT ;  /* 0x03600000f300780b */ /* 0x000fe20003f2e200 */
[----:B------:R-:W-:Y:S04]  /*4c40*/  BSSY.RECONVERGENT B1, `(.L_x_49) ;  /* 0x0000013000017945 */ /* 0x000fe80003800200 */
[----:B0-----:R-:W-:-:S08]  /*4c50*/  DFMA R6, R4, -R94, 1 ;  /* 0x3ff000000406742b */ /* 0x001fd0000000085e */
[----:B------:R-:W-:-:S08]  /*4c60*/  DFMA R6, R6, R6, R6 ;  /* 0x000000060606722b */ /* 0x000fd00000000006 */
[----:B------:R-:W-:-:S08]  /*4c70*/  DFMA R6, R4, R6, R4 ;  /* 0x000000060406722b */ /* 0x000fd00000000004 */
[----:B------:R-:W-:-:S08]  /*4c80*/  DFMA R4, R6, -R94, 1 ;  /* 0x3ff000000604742b */ /* 0x000fd0000000085e */
[----:B------:R-:W-:-:S08]  /*4c90*/  DFMA R6, R6, R4, R6 ;  /* 0x000000040606722b */ /* 0x000fd00000000006 */
[----:B------:R-:W-:-:S08]  /*4ca0*/  DMUL R8, R6, -R234 ;  /* 0x800000ea06087228 */ /* 0x000fd00000000000 */
[----:B------:R-:W-:-:S08]  /*4cb0*/  DFMA R4, R8, -R94, -R234 ;  /* 0x8000005e0804722b */ /* 0x000fd000000008ea */
[----:B------:R-:W-:-:S10]  /*4cc0*/  DFMA R8, R6, R4, R8 ;  /* 0x000000040608722b */ /* 0x000fd40000000008 */
[----:B------:R-:W-:-:S05]  /*4cd0*/  FFMA R4, RZ, R95, R9 ;  /* 0x0000005fff047223 */ /* 0x000fca0000000009 */
[----:B------:R-:W-:-:S13]  /*4ce0*/  FSETP.GT.AND P0, PT, |R4|, 1.469367938527859385e-39, PT ;  /* 0x001000000400780b */ /* 0x000fda0003f04200 */
[----:B------:R-:W-:Y:S05]  /*4cf0*/  @P0 BRA P1, `(.L_x_50) ;  /* 0x00000000001c0947 */ /* 0x000fea0000800000 */
[----:B------:R-:W-:Y:S01]  /*4d00*/  DADD R124, -RZ, -R234 ;  /* 0x00000000ff7c7229 */ /* 0x000fe200000009ea */
[----:B------:R-:W-:Y:S01]  /*4d10*/  MOV R38, R94 ;  /* 0x0000005e00267202 */ /* 0x000fe20000000f00 */
[----:B------:R-:W-:Y:S01]  /*4d20*/  IMAD.MOV.U32 R37, RZ, RZ, R95 ;  /* 0x000000ffff257224 */ /* 0x000fe200078e005f */
[----:B------:R-:W-:-:S08]  /*4d30*/  MOV R36, 0x4d50 ;  /* 0x00004d5000247802 */ /* 0x000fd00000000f00 */
[----:B------:R-:W-:Y:S05]  /*4d40*/  CALL.REL.NOINC `($__internal_1_$__cuda_sm20_div_rn_f64_full) ;  /* 0x000000bc00207944 */ /* 0x000fea0003c00000 */
[----:B------:R-:W-:Y:S02]  /*4d50*/  IMAD.MOV.U32 R8, RZ, RZ, R38 ;  /* 0x000000ffff087224 */ /* 0x000fe400078e0026 */
[----:B------:R-:W-:-:S07]  /*4d60*/  IMAD.MOV.U32 R9, RZ, RZ, R127 ;  /* 0x000000ffff097224 */ /* 0x000fce00078e007f */
.L_x_50:
[----:B------:R-:W-:Y:S05]  /*4d70*/  BSYNC.RECONVERGENT B1 ;  /* 0x0000000000017941 */ /* 0x000fea0003800200 */
.L_x_49:
[----:B------:R-:W0:Y:S01]  /*4d80*/  MUFU.RCP64H R5, R95 ;  /* 0x0000005f00057308 */ /* 0x000e220000001800 */
[----:B------:R-:W-:Y:S01]  /*4d90*/  MOV R4, 0x1 ;  /* 0x0000000100047802 */ /* 0x000fe20000000f00 */
[----:B------:R-:W-:Y:S01]  /*4da0*/  BSSY.RECONVERGENT B1, `(.L_x_51) ;  /* 0x0000015000017945 */ /* 0x000fe20003800200 */
[----:B------:R-:W-:-:S04]  /*4db0*/  FSETP.GEU.AND P1, PT, |R235|, 6.5827683646048100446e-37, PT ;  /* 0x03600000eb00780b */ /* 0x000fc80003f2e200 */
[----:B0-----:R-:W-:-:S08]  /*4dc0*/  DFMA R6, R4, -R94, 1 ;  /* 0x3ff000000406742b */ /* 0x001fd0000000085e */
[----:B------:R-:W-:-:S08]  /*4dd0*/  DFMA R6, R6, R6, R6 ;  /* 0x000000060606722b */ /* 0x000fd00000000006 */
[----:B------:R-:W-:-:S08]  /*4de0*/  DFMA R6, R4, R6, R4 ;  /* 0x000000060406722b */ /* 0x000fd00000000004 */
[----:B------:R-:W-:-:S08]  /*4df0*/  DFMA R4, R6, -R94, 1 ;  /* 0x3ff000000604742b */ /* 0x000fd0000000085e */
[----:B------:R-:W-:-:S08]  /*4e00*/  DFMA R28, R6, R4, R6 ;  /* 0x00000004061c722b */ /* 0x000fd00000000006 */
[----:B------:R-:W-:-:S08]  /*4e10*/  DMUL R6, R28, R234 ;  /* 0x000000ea1c067228 */ /* 0x000fd00000000000 */
[----:B------:R-:W-:-:S08]  /*4e20*/  DFMA R4, R6, -R94, R234 ;  /* 0x8000005e0604722b */ /* 0x000fd000000000ea */
        /* <DEDUP_REMOVED lines=12> */
.L_x_52:
[----:B------:R-:W-:Y:S05]  /*4ef0*/  BSYNC.RECONVERGENT B1 ;  /* 0x0000000000017941 */ /* 0x000fea0003800200 */
.L_x_51:
        /* <DEDUP_REMOVED lines=23> */
.L_x_54:
[----:B------:R-:W-:Y:S05]  /*5070*/  BSYNC.RECONVERGENT B1 ;  /* 0x0000000000017941 */ /* 0x000fea0003800200 */
.L_x_53:
        /* <DEDUP_REMOVED lines=16> */
[----:B------:R-:W-:Y:S01]  /*5180*/  IMAD.MOV.U32 R38, RZ, RZ, R86 ;  /* 0x000000ffff267224 */ /* 0x000fe200078e0056 */
[----:B------:R-:W-:Y:S02]  /*5190*/  MOV R37, R87 ;  /* 0x0000005700257202 */ /* 0x000fe40000000f00 */
[----:B------:R-:W-:-:S07]  /*51a0*/  MOV R36, 0x51c0 ;  /* 0x000051c000247802 */ /* 0x000fce0000000f00 */
[----:B------:R-:W-:Y:S05]  /*51b0*/  CALL.REL.NOINC `($__internal_1_$__cuda_sm20_div_rn_f64_full) ;  /* 0x000000b800047944 */ /* 0x000fea0003c00000 */
[----:B------:R-:W-:Y:S02]  /*51c0*/  IMAD.MOV.U32 R4, RZ, RZ, R38 ;  /* 0x000000ffff047224 */ /* 0x000fe400078e0026 */
[----:B------:R-:W-:-:S07]  /*51d0*/  IMAD.MOV.U32 R5, RZ, RZ, R127 ;  /* 0x000000ffff057224 */ /* 0x000fce00078e007f */
.L_x_56:
[----:B------:R-:W-:Y:S05]  /*51e0*/  BSYNC.RECONVERGENT B1 ;  /* 0x0000000000017941 */ /* 0x000fea0003800200 */
.L_x_55:
        /* <DEDUP_REMOVED lines=23> */
.L_x_58:
[----:B------:R-:W-:Y:S05]  /*5360*/  BSYNC.RECONVERGENT B1 ;  /* 0x0000000000017941 */ /* 0x000fea0003800200 */
.L_x_57:
[C---:B------:R-:W-:Y:S01]  /*5370*/  VIADD R29, R1.reuse, 0xc0 ;  /* 0x000000c0011d7836 */ /* 0x040fe20000000000 */
[----:B------:R-:W0:Y:S01]  /*5380*/  LDCU.64 UR14, c[0x0][0x388] ;  /* 0x00007100ff0e77ac */ /* 0x000e220008000a00 */
[----:B------:R-:W-:-:S03]  /*5390*/  VIADD R28, R1, 0xb0 ;  /* 0x000000b0011c7836 */ /* 0x000fc60000000000 */
[----:B------:R-:W-:Y:S01]  /*53a0*/  MOV R215, R29 ;  /* 0x0000001d00d77202 */ /* 0x000fe20000000f00 */
[----:B------:R-:W-:Y:S01]  /*53b0*/  IMAD.MOV.U32 R216, RZ, RZ, R28 ;  /* 0x000000ffffd87224 */ /* 0x000fe200078e001c */
[----:B------:R-:W1:Y:S06]  /*53c0*/  LDCU UR7, c[0x0][0x420] ;  /* 0x00008400ff0777ac */ /* 0x000e6c0008000800 */
.L_x_213:
[----:B------:R-:W2:Y:S01]  /*53d0*/  LDL R34, [R215] ;  /* 0x00000000d7227983 */ /* 0x000ea20000100800 */
[----:B------:R-:W3:Y:S01]  /*53e0*/  S2UR UR6, SR_CTAID.Z ;  /* 0x00000000000679c3 */ /* 0x000ee20000002700 */
[----:B-1----:R-:W-:Y:S01]  /*53f0*/  I2F.F64 R32, UR7 ;  /* 0x0000000700207d12 */ /* 0x002fe20008201c00 */
[----:B------:R-:W-:Y:S07]  /*5400*/  BSSY.RECONVERGENT B1, `(.L_x_59) ;  /* 0x0000992000017945 */ /* 0x000fee0003800200 */
[----:B---3--:R-:W1:Y:S02]  /*5410*/  I2F.F64.U32 R30, UR6 ;  /* 0x00000006001e7d12 */ /* 0x008e640008201800 */
[----:B-1----:R-:W-:-:S06]  /*5420*/  DADD R30, R30, R32 ;  /* 0x000000001e1e7229 */ /* 0x002fcc0000000020 */
[----:B--2---:R-:W1:Y:S02]  /*5430*/  I2F.F64 R28, R34 ;  /* 0x00000022001c7312 */ /* 0x004e640000201c00 */
[----:B-1----:R-:W-:-:S08]  /*5440*/  DADD R28, R28, R30 ;  /* 0x000000001c1c7229 */ /* 0x002fd0000000001e */
[----:B0-----:R-:W-:-:S08]  /*5450*/  DMUL R136, R28, UR14 ;  /* 0x0000000e1c887c28 */ /* 0x001fd00008000000 */
[----:B------:R-:W-:-:S14]  /*5460*/  DSETP.GTU.AND P0, PT, R136, RZ, PT ;  /* 0x000000ff8800722a */ /* 0x000fdc0003f0c000 */
[----:B------:R-:W-:Y:S05]  /*5470*/  @!P0 BRA `(.L_x_60) ;  /* 0x0000009800288947 */ /* 0x000fea0003800000 */
[----:B------:R-:W-:Y:S01]  /*5480*/  DADD R30, R92, R90 ;  /* 0x000000005c1e7229 */ /* 0x000fe2000000005a */
[----:B------:R-:W-:Y:S01]  /*5490*/  LOP3.LUT R0, R0, 0xfffffffd, RZ, 0xc0, !PT ;  /* 0xfffffffd00007812 */ /* 0x000fe200078ec0ff */
[----:B------:R-:W-:Y:S01]  /*54a0*/  DADD R32, R100, R98 ;  /* 0x0000000064207229 */ /* 0x000fe20000000062 */
[----:B------:R-:W-:Y:S01]  /*54b0*/  ISETP.NE.AND P3, PT, R212, 0x7ff00000, PT ;  /* 0x7ff00000d400780c */ /* 0x000fe20003f65270 */
[----:B------:R-:W-:Y:S01]  /*54c0*/  DADD R28, -RZ, |R94| ;  /* 0x00000000ff1c7229 */ /* 0x000fe2000000055e */
[----:B------:R-:W-:Y:S01]  /*54d0*/  ISETP.NE.AND P4, PT, R213, 0x7ff00000, PT ;  /* 0x7ff00000d500780c */ /* 0x000fe20003f85270 */
[----:B------:R-:W-:Y:S01]  /*54e0*/  BSSY.RECONVERGENT B0, `(.L_x_61) ;  /* 0x000001f000007945 */ /* 0x000fe20003800200 */
[----:B------:R-:W-:Y:S01]  /*54f0*/  ISETP.NE.AND P6, PT, R214, 0x7ff00000, PT ;  /* 0x7ff00000d600780c */ /* 0x000fe20003fc5270 */
[----:B------:R-:W-:Y:S01]  /*5500*/  DADD R30, R30, R88 ;  /* 0x000000001e1e7229 */ /* 0x000fe20000000058 */
[----:B------:R-:W-:Y:S01]  /*5510*/  ISETP.NE.AND P5, PT, R211, 0x7ff00000, PT ;  /* 0x7ff00000d300780c */ /* 0x000fe20003fa5270 */
[----:B------:R-:W-:Y:S01]  /*5520*/  DADD R32, R32, R96 ;  /* 0x0000000020207229 */ /* 0x000fe20000000060 */
[----:B------:R-:W-:-:S02]  /*5530*/  MOV R153, 0x40140000 ;  /* 0x4014000000997802 */ /* 0x000fc40000000f00 */
[----:B------:R-:W-:Y:S01]  /*5540*/  MOV R36, 0x56d0 ;  /* 0x000056d000247802 */ /* 0x000fe20000000f00 */
[----:B------:R-:W-:Y:S02]  /*5550*/  IMAD.MOV.U32 R140, RZ, RZ, R28 ;  /* 0x000000ffff8c7224 */ /* 0x000fe400078e001c */
[C---:B------:R-:W-:Y:S01]  /*5560*/  DSETP.GE.AND P1, PT, R30.reuse, RZ, PT ;  /* 0x000000ff1e00722a */ /* 0x040fe20003f26000 */
[----:B------:R-:W-:Y:S01]  /*5570*/  IMAD.MOV.U32 R37, RZ, RZ, R29 ;  /* 0x000000ffff257224 */ /* 0x000fe200078e001d */
[----:B------:R-:W-:Y:S02]  /*5580*/  DSETP.NEU.AND P2, PT, R30, RZ, PT ;  /* 0x000000ff1e00722a */ /* 0x000fe40003f4d000 */
[----:B------:R-:W-:-:S10]  /*5590*/  DSETP.GE.AND P0, PT, R32, RZ, PT ;  /* 0x000000ff2000722a */ /* 0x000fd40003f06000 */
[----:B------:R-:W-:Y:S01]  /*55a0*/  @P1 LOP3.LUT R0, R0, 0x2, RZ, 0xfc, !PT ;  /* 0x0000000200001812 */ /* 0x000fe200078efcff */
[----:B------:R-:W-:-:S03]  /*55b0*/  DSETP.NEU.AND P1, PT, R32, RZ, PT ;  /* 0x000000ff2000722a */ /* 0x000fc60003f2d000 */
[----:B------:R-:W-:-:S04]  /*55c0*/  LOP3.LUT R0, R0, 0xffffffef, RZ, 0xc0, !PT ;  /* 0xffffffef00007812 */ /* 0x000fc800078ec0ff */
[----:B------:R-:W-:Y:S01]  /*55d0*/  @P2 LOP3.LUT R0, R0, 0x10, RZ, 0xfc, !PT ;  /* 0x0000001000002812 */ /* 0x000fe200078efcff */
[----:B------:R-:W-:-:S03]  /*55e0*/  DSETP.NEU.AND P2, PT, |R86|, +INF , PT ;  /* 0x7ff000005600742a */ /* 0x000fc60003f4d200 */
[----:B------:R-:W-:-:S04]  /*55f0*/  LOP3.LUT R0, R0, 0xfffffffe, RZ, 0xc0, !PT ;  /* 0xfffffffe00007812 */ /* 0x000fc800078ec0ff */
[----:B------:R-:W-:Y:S01]  /*5600*/  @P1 LOP3.LUT R0, R0, 0x1, RZ, 0xfc, !PT ;  /* 0x0000000100001812 */ /* 0x000fe200078efcff */
[----:B------:R-:W-:-:S03]  /*5610*/  DSETP.NEU.AND P1, PT, R86, 1, PT ;  /* 0x3ff000005600742a */ /* 0x000fc60003f2d000 */
[----:B------:R-:W-:-:S04]  /*5620*/  LOP3.LUT R0, R0, 0xfffffeff, RZ, 0xc0, !PT ;  /* 0xfffffeff00007812 */ /* 0x000fc800078ec0ff */
[----:B------:R-:W-:Y:S01]  /*5630*/  @P3 LOP3.LUT R0, R0, 0x100, RZ, 0xfc, !PT ;  /* 0x0000010000003812 */ /* 0x000fe200078efcff */
[----:B------:R-:W-:-:S03]  /*5640*/  DSETP.NEU.AND P3, PT, R94, 1, PT ;  /* 0x3ff000005e00742a */ /* 0x000fc60003f6d000 */
[----:B------:R-:W-:-:S04]  /*5650*/  LOP3.LUT R0, R0, 0xffffff7f, RZ, 0xc0, !PT ;  /* 0xffffff7f00007812 */ /* 0x000fc800078ec0ff */
[----:B------:R-:W-:Y:S01]  /*5660*/  @P4 LOP3.LUT R0, R0, 0x80, RZ, 0xfc, !PT ;  /* 0x0000008000004812 */ /* 0x000fe200078efcff */
[----:B------:R-:W-:-:S03]  /*5670*/  DSETP.NEU.AND P4, PT, |R94|, +INF , PT ;  /* 0x7ff000005e00742a */ /* 0x000fc60003f8d200 */
[----:B------:R-:W-:-:S04]  /*5680*/  LOP3.LUT R0, R0, 0xfffffff7, RZ, 0xc0, !PT ;  /* 0xfffffff700007812 */ /* 0x000fc800078ec0ff */
[----:B------:R-:W-:-:S04]  /*5690*/  @P6 LOP3.LUT R0, R0, 0x8, RZ, 0xfc, !PT ;  /* 0x0000000800006812 */ /* 0x000fc800078efcff */
[----:B------:R-:W-:-:S04]  /*56a0*/  LOP3.LUT R0, R0, 0xfffffffb, RZ, 0xc0, !PT ;  /* 0xfffffffb00007812 */ /* 0x000fc800078ec0ff */
[----:B------:R-:W-:-:S07]  /*56b0*/  @P5 LOP3.LUT R0, R0, 0x4, RZ, 0xfc, !PT ;  /* 0x0000000400005812 */ /* 0x000fce00078efcff */
[----:B------:R-:W-:Y:S05]  /*56c0*/  CALL.REL.NOINC `($_Z15kernelKboundaryPddddddddPKdS1_S1_S1_iS1_S1_S1_S1_S1_S1_S1_iid$__internal_accurate_pow) ;  /* 0x000000bc00087944 */ /* 0x000fea0003c00000 */
[----:B------:R-:W-:Y:S05]  /*56d0*/  BSYNC.RECONVERGENT B0 ;  /* 0x0000000000007941 */ /* 0x000fea0003800200 */
.L_x_61:
[----:B------:R-:W0:Y:S01]  /*56e0*/  MUFU.RCP64H R29, 6 ;  /* 0x40180000001d7908 */ /* 0x000e220000001800 */
[----:B------:R-:W-:Y:S01]  /*56f0*/  IMAD.MOV.U32 R36, RZ, RZ, 0x0 ;  /* 0x00000000ff247424 */ /* 0x000fe200078e00ff */
[----:B------:R-:W-:Y:S01]  /*5700*/  DADD R32, R136, -R208 ;  /* 0x0000000088207229 */ /* 0x000fe200000008d0 */
[----:B------:R-:W-:Y:S01]  /*5710*/  IMAD.MOV.U32 R37, RZ, RZ, 0x40180000 ;  /* 0x40180000ff257424 */ /* 0x000fe200078e00ff */
[----:B------:R-:W-:Y:S01]  /*5720*/  MOV R41, R125 ;  /* 0x0000007d00297202 */ /* 0x000fe20000000f00 */
[----:B------:R-:W-:Y:S01]  /*5730*/  IMAD.MOV.U32 R28, RZ, RZ, 0x1 ;  /* 0x00000001ff1c7424 */ /* 0x000fe200078e00ff */
[----:B------:R-:W-:Y:S01]  /*5740*/  LOP3.LUT P5, RZ, R0, 0x40, RZ, 0xc0, !PT ;  /* 0x0000004000ff7812 */ /* 0x000fe200078ac0ff */
[----:B------:R-:W-:Y:S04]  /*5750*/  BSSY.RECONVERGENT B2, `(.L_x_62) ;  /* 0x000001a000027945 */ /* 0x000fe80003800200 */
[----:B0-----:R-:W-:-:S08]  /*5760*/  DFMA R30, R28, -R36, 1 ;  /* 0x3ff000001c1e742b */ /* 0x001fd00000000824 */
[----:B------:R-:W-:-:S08]  /*5770*/  DFMA R30, R30, R30, R30 ;  /* 0x0000001e1e1e722b */ /* 0x000fd0000000001e */
[----:B------:R-:W-:Y:S02]  /*5780*/  DFMA R34, R28, R30, R28 ;  /* 0x0000001e1c22722b */ /* 0x000fe4000000001c */
[----:B------:R-:W-:Y:S02]  /*5790*/  DADD R30, R136, R224 ;  /* 0x00000000881e7229 */ /* 0x000fe400000000e0 */
[----:B------:R-:W-:-:S04]  /*57a0*/  DMUL R28, R32, R32 ;  /* 0x00000020201c7228 */ /* 0x000fc80000000000 */
[----:B------:R-:W-:-:S04]  /*57b0*/  DFMA R36, R34, -R36, 1 ;  /* 0x3ff000002224742b */ /* 0x000fc80000000824 */
[----:B------:R-:W-:-:S04]  /*57c0*/  DMUL R30, R28, R30 ;  /* 0x0000001e1c1e7228 */ /* 0x000fc80000000000 */
[----:B------:R-:W-:-:S06]  /*57d0*/  DFMA R36, R34, R36, R34 ;  /* 0x000000242224722b */ /* 0x000fcc0000000022 */
[----:B------:R-:W-:Y:S02]  /*57e0*/  FSETP.GEU.AND P6, PT, |R31|, 6.5827683646048100446e-37, PT ;  /* 0x036000001f00780b */ /* 0x000fe40003fce200 */
[----:B------:R-:W-:-:S08]  /*57f0*/  DMUL R38, R30, R36 ;  /* 0x000000241e267228 */ /* 0x000fd00000000000 */
[----:B------:R-:W-:-:S08]  /*5800*/  DFMA R28, R38, -6, R30 ;  /* 0xc0180000261c782b */ /* 0x000fd0000000001e */
[----:B------:R-:W-:Y:S02]  /*5810*/  DFMA R38, R36, R28, R38 ;  /* 0x0000001c2426722b */ /* 0x000fe40000000026 */
[----:B------:R-:W-:-:S08]  /*5820*/  DADD R28, -RZ, -R40 ;  /* 0x00000000ff1c7229 */ /* 0x000fd00000000928 */
[----:B------:R-:W-:Y:S02]  /*5830*/  FFMA R34, RZ, 2.375, R39 ;  /* 0x40180000ff227823 */ /* 0x000fe40000000027 */
[----:B------:R-:W-:Y:S02]  /*5840*/  FSEL R158, R28, R40, !P5 ;  /* 0x000000281c9e7208 */ /* 0x000fe40006800000 */
[----:B------:R-:W-:Y:S02]  /*5850*/  FSEL R41, R29, R125, !P5 ;  /* 0x0000007d1d297208 */ /* 0x000fe40006800000 */
[----:B------:R-:W-:-:S13]  /*5860*/  FSETP.GT.AND P5, PT, |R34|, 1.469367938527859385e-39, PT ;  /* 0x001000002200780b */ /* 0x000fda0003fa4200 */
[----:B------:R-:W-:Y:S05]  /*5870*/  @P5 BRA P6, `(.L_x_63) ;  /* 0x00000000001c5947 */ /* 0x000fea0003000000 */
[----:B------:R-:W-:Y:S01]  /*5880*/  IMAD.MOV.U32 R124, RZ, RZ, R30 ;  /* 0x000000ffff7c7224 */ /* 0x000fe200078e001e */
[----:B------:R-:W-:Y:S01]  /*5890*/  MOV R37, 0x40180000 ;  /* 0x4018000000257802 */ /* 0x000fe20000000f00 */
[----:B------:R-:W-:Y:S01]  /*58a0*/  IMAD.MOV.U32 R125, RZ, RZ, R31 ;  /* 0x000000ffff7d7224 */ /* 0x000fe200078e001f */
[----:B------:R-:W-:Y:S01]  /*58b0*/  MOV R36, 0x58e0 ;  /* 0x000058e000247802 */ /* 0x000fe20000000f00 */
[----:B------:R-:W-:-:S07]  /*58c0*/  IMAD.MOV.U32 R38, RZ, RZ, RZ ;  /* 0x000000ffff267224 */ /* 0x000fce00078e00ff */
[----:B------:R-:W-:Y:S05]  /*58d0*/  CALL.REL.NOINC `($__internal_1_$__cuda_sm20_div_rn_f64_full) ;  /* 0x000000b0003c7944 */ /* 0x000fea0003c00000 */
[----:B------:R-:W-:-:S07]  /*58e0*/  IMAD.MOV.U32 R39, RZ, RZ, R127 ;  /* 0x000000ffff277224 */ /* 0x000fce00078e007f */
.L_x_63:
[----:B------:R-:W-:Y:S05]  /*58f0*/  BSYNC.RECONVERGENT B2 ;  /* 0x0000000000027941 */ /* 0x000fea0003800200 */
.L_x_62:
[----:B------:R-:W0:Y:S01]  /*5900*/  MUFU.RCP64H R31, 6 ;  /* 0x40180000001f7908 */ /* 0x000e220000001800 */
[----:B------:R-:W-:Y:S01]  /*5910*/  IMAD.MOV.U32 R120, RZ, RZ, 0x0 ;  /* 0x00000000ff787424 */ /* 0x000fe200078e00ff */
[----:B------:R-:W-:Y:S01]  /*5920*/  MOV R30, 0x1 ;  /* 0x00000001001e7802 */ /* 0x000fe20000000f00 */
[----:B------:R-:W-:Y:S01]  /*5930*/  IMAD.MOV.U32 R121, RZ, RZ, 0x40180000 ;  /* 0x40180000ff797424 */ /* 0x000fe200078e00ff */
[----:B------:R-:W-:Y:S01]  /*5940*/  DSETP.GT.AND P5, PT, R136, R208, PT ;  /* 0x000000d08800722a */ /* 0x000fe20003fa4000 */
[----:B------:R-:W-:Y:S01]  /*5950*/  IMAD.MOV.U32 R34, RZ, RZ, RZ ;  /* 0x000000ffff227224 */ /* 0x000fe200078e00ff */
[----:B------:R-:W-:Y:S04]  /*5960*/  BSSY.RECONVERGENT B2, `(.L_x_64) ;  /* 0x0000018000027945 */ /* 0x000fe80003800200 */
[----:B------:R-:W-:-:S06]  /*5970*/  FSEL R35, RZ, 1.875, !P5 ;  /* 0x3ff00000ff237808 */ /* 0x000fcc0006800000 */
[----:B------:R-:W-:Y:S02]  /*5980*/  DMUL R138, R34, R38 ;  /* 0x00000026228a7228 */ /* 0x000fe40000000000 */
[----:B0-----:R-:W-:-:S08]  /*5990*/  DFMA R28, R30, -R120, 1 ;  /* 0x3ff000001e1c742b */ /* 0x001fd00000000878 */
[----:B------:R-:W-:Y:S02]  /*59a0*/  DFMA R36, R28, R28, R28 ;  /* 0x0000001c1c24722b */ /* 0x000fe4000000001c */
[----:B------:R-:W-:-:S06]  /*59b0*/  DADD R28, R136, -R12 ;  /* 0x00000000881c7229 */ /* 0x000fcc000000080c */
        /* <DEDUP_REMOVED lines=9> */
[----:B------:R-:W-:-:S10]  /*5a50*/  DFMA R126, R120, R30, R126 ;  /* 0x0000001e787e722b */ /* 0x000fd4000000007e */
[----:B------:R-:W-:-:S05]  /*5a60*/  FFMA R30, RZ, 2.375, R127 ;  /* 0x40180000ff1e7823 */ /* 0x000fca000000007f */
[----:B------:R-:W-:-:S13]  /*5a70*/  FSETP.GT.AND P6, PT, |R30|, 1.469367938527859385e-39, PT ;  /* 0x001000001e00780b */ /* 0x000fda0003fc4200 */
[----:B------:R-:W-:Y:S05]  /*5a80*/  @P6 BRA P5, `(.L_x_65) ;  /* 0x0000000000146947 */ /* 0x000fea0002800000 */
[----:B------:R-:W-:Y:S01]  /*5a90*/  IMAD.MOV.U32 R38, RZ, RZ, RZ ;  /* 0x000000ffff267224 */ /* 0x000fe200078e00ff */
[----:B------:R-:W-:Y:S01]  /*5aa0*/  MOV R36, 0x5ad0 ;  /* 0x00005ad000247802 */ /* 0x000fe20000000f00 */
[----:B------:R-:W-:-:S07]  /*5ab0*/  IMAD.MOV.U32 R37, RZ, RZ, 0x40180000 ;  /* 0x40180000ff257424 */ /* 0x000fce00078e00ff */
[----:B------:R-:W-:Y:S05]  /*5ac0*/  CALL.REL.NOINC `($__internal_1_$__cuda_sm20_div_rn_f64_full) ;  /* 0x000000ac00c07944 */ /* 0x000fea0003c00000 */
[----:B------:R-:W-:-:S07]  /*5ad0*/  MOV R126, R38 ;  /* 0x00000026007e7202 */ /* 0x000fce0000000f00 */
.L_x_65:
[----:B------:R-:W-:Y:S05]  /*5ae0*/  BSYNC.RECONVERGENT B2 ;  /* 0x0000000000027941 */ /* 0x000fea0003800200 */
.L_x_64:
[----:B------:R-:W-:Y:S01]  /*5af0*/  DSETP.GT.AND P5, PT, R136, R12, PT ;  /* 0x0000000c8800722a */ /* 0x000fe20003fa4000 */
[----:B------:R-:W-:Y:S01]  /*5b00*/  IMAD.MOV.U32 R30, RZ, RZ, RZ ;  /* 0x000000ffff1e7224 */ /* 0x000fe200078e00ff */
[----:B------:R-:W-:Y:S01]  /*5b10*/  DADD R36, -RZ, |R94| ;  /* 0x00000000ff247229 */ /* 0x000fe2000000055e */
[----:B------:R-:W-:Y:S01]  /*5b20*/  BSSY.RECONVERGENT B0, `(.L_x_66) ;  /* 0x0000007000007945 */ /* 0x000fe20003800200 */
[----:B------:R-:W-:Y:S02]  /*5b30*/  IMAD.MOV.U32 R153, RZ, RZ, 0x40080000 ;  /* 0x40080000ff997424 */ /* 0x000fe400078e00ff */
[----:B------:R-:W-:-:S06]  /*5b40*/  FSEL R31, RZ, 1.875, !P5 ;  /* 0x3ff00000ff1f7808 */ /* 0x000fcc0006800000 */
[----:B------:R-:W-:Y:S01]  /*5b50*/  DFMA R138, R30, -R126, R138 ;  /* 0x8000007e1e8a722b */ /* 0x000fe2000000008a */
[----:B------:R-:W-:Y:S01]  /*5b60*/  IMAD.MOV.U32 R140, RZ, RZ, R36 ;  /* 0x000000ffff8c7224 */ /* 0x000fe200078e0024 */
[----:B------:R-:W-:-:S09]  /*5b70*/  MOV R36, 0x5b90 ;  /* 0x00005b9000247802 */ /* 0x000fd20000000f00 */
[----:B------:R-:W-:Y:S05]  /*5b80*/  CALL.REL.NOINC `($_Z15kernelKboundaryPddddddddPKdS1_S1_S1_iS1_S1_S1_S1_S1_S1_S1_iid$__internal_accurate_pow) ;  /* 0x000000b400d87944 */ /* 0x000fea0003c00000 */
[----:B------:R-:W-:Y:S05]  /*5b90*/  BSYNC.RECONVERGENT B0 ;  /* 0x0000000000007941 */ /* 0x000fea0003800200 */
.L_x_66:
[----:B------:R-:W0:Y:S01]  /*5ba0*/  LDC.64 R134, c[0x0][0x398] ;  /* 0x0000e600ff867b82 */ /* 0x000e220000000a00 */
[----:B------:R-:W-:Y:S01]  /*5bb0*/  MOV R36, 0x1 ;  /* 0x0000000100247802 */ /* 0x000fe20000000f00 */
[----:B------:R-:W-:Y:S01]  /*5bc0*/  DMUL R34, R32, R34 ;  /* 0x0000002220227228 */ /* 0x000fe20000000000 */
[----:B------:R-:W-:Y:S01]  /*5bd0*/  IMAD.MOV.U32 R124, RZ, RZ, R40 ;  /* 0x000000ffff7c7224 */ /* 0x000fe200078e0028 */
[----:B------:R-:W-:Y:S01]  /*5be0*/  LOP3.LUT P5, RZ, R0, 0x40, RZ, 0xc0, !PT ;  /* 0x0000004000ff7812 */ /* 0x000fe200078ac0ff */
[----:B------:R-:W-:Y:S07]  /*5bf0*/  BSSY.RECONVERGENT B2, `(.L_x_67) ;  /* 0x000001a000027945 */ /* 0x000fee0003800200 */
[----:B------:R-:W-:Y:S01]  /*5c00*/  FSETP.GEU.AND P6, PT, |R35|, 6.5827683646048100446e-37, PT ;  /* 0x036000002300780b */ /* 0x000fe20003fce200 */
[----:B0-----:R-:W-:-:S06]  /*5c10*/  DMUL R134, R134, R134 ;  /* 0x0000008686867228 */ /* 0x001fcc0000000000 */
[----:B------:R-:W0:Y:S02]  /*5c20*/  MUFU.RCP64H R37, R135 ;  /* 0x0000008700257308 */ /* 0x000e240000001800 */
[----:B0-----:R-:W-:-:S08]  /*5c30*/  DFMA R38, -R134, R36, 1 ;  /* 0x3ff000008626742b */ /* 0x001fd00000000124 */
[----:B------:R-:W-:-:S08]  /*5c40*/  DFMA R38, R38, R38, R38 ;  /* 0x000000262626722b */ /* 0x000fd00000000026 */
[----:B------:R-:W-:-:S08]  /*5c50*/  DFMA R38, R36, R38, R36 ;  /* 0x000000262426722b */ /* 0x000fd00000000024 */
[----:B------:R-:W-:-:S08]  /*5c60*/  DFMA R36, -R134, R38, 1 ;  /* 0x3ff000008624742b */ /* 0x000fd00000000126 */
[----:B------:R-:W-:-:S08]  /*5c70*/  DFMA R36, R38, R36, R38 ;  /* 0x000000242624722b */ /* 0x000fd00000000026 */
[----:B------:R-:W-:-:S08]  /*5c80*/  DMUL R142, R34, R36 ;  /* 0x00000024228e7228 */ /* 0x000fd00000000000 */
[----:B------:R-:W-:-:S08]  /*5c90*/  DFMA R32, -R134, R142, R34 ;  /* 0x0000008e8620722b */ /* 0x000fd00000000122 */
[----:B------:R-:W-:Y:S02]  /*5ca0*/  DFMA R142, R36, R32, R142 ;  /* 0x00000020248e722b */ /* 0x000fe4000000008e */
[----:B------:R-:W-:-:S08]  /*5cb0*/  DADD R32, -RZ, -R124 ;  /* 0x00000000ff207229 */ /* 0x000fd0000000097c */
[----:B------:R-:W-:Y:S02]  /*5cc0*/  FFMA R36, RZ, R135, R143 ;  /* 0x00000087ff247223 */ /* 0x000fe4000000008f */
[----:B------:R-:W-:Y:S02]  /*5cd0*/  FSEL R39, R32, R40, !P5 ;  /* 0x0000002820277208 */ /* 0x000fe40006800000 */
[----:B------:R-:W-:Y:S02]  /*5ce0*/  FSEL R40, R33, R125, !P5 ;  /* 0x0000007d21287208 */ /* 0x000fe40006800000 */
        /* <DEDUP_REMOVED lines=10> */
.L_x_68:
[----:B------:R-:W-:Y:S05]  /*5d90*/  BSYNC.RECONVERGENT B2 ;  /* 0x0000000000027941 */ /* 0x000fea0003800200 */
.L_x_67:
[----:B------:R-:W0:Y:S01]  /*5da0*/  LDC.64 R132, c[0x0][0x390] ;  /* 0x0000e400ff847b82 */ /* 0x000e220000000a00 */
[----:B------:R-:W-:Y:S01]  /*5db0*/  MOV R32, 0x1 ;  /* 0x0000000100207802 */ /* 0x000fe20000000f00 */
[----:B------:R-:W-:Y:S01]  /*5dc0*/  DMUL R124, R28, R30 ;  /* 0x0000001e1c7c7228 */ /* 0x000fe20000000000 */
[----:B------:R-:W-:Y:S09]  /*5dd0*/  BSSY.RECONVERGENT B2, `(.L_x_69) ;  /* 0x0000015000027945 */ /* 0x000ff20003800200 */
        /* <DEDUP_REMOVED lines=20> */
.L_x_70:
[----:B------:R-:W-:Y:S05]  /*5f20*/  BSYNC.RECONVERGENT B2 ;  /* 0x0000000000027941 */ /* 0x000fea0003800200 */
.L_x_69:
[----:B------:R-:W0:Y:S01]  /*5f30*/  MUFU.RCP64H R33, R133 ;  /* 0x0000008500217308 */ /* 0x000e220000001800 */
[----:B------:R-:W-:Y:S01]  /*5f40*/  IMAD.MOV.U32 R32, RZ, RZ, 0x1 ;  /* 0x00000001ff207424 */ /* 0x000fe200078e00ff */
[----:B------:R-:W-:Y:S01]  /*5f50*/  DSETP.GT.AND P5, PT, R94, R12, PT ;  /* 0x0000000c5e00722a */ /* 0x000fe20003fa4000 */
[----:B------:R-:W-:Y:S01]  /*5f60*/  IMAD.MOV.U32 R30, RZ, RZ, RZ ;  /* 0x000000ffff1e7224 */ /* 0x000fe200078e00ff */
[----:B------:R-:W-:Y:S01]  /*5f70*/  BSSY.RECONVERGENT B2, `(.L_x_71) ;  /* 0x0000015000027945 */ /* 0x000fe20003800200 */
[----:B------:R-:W-:-:S03]  /*5f80*/  DADD R140, -R140, R142 ;  /* 0x000000008c8c7229 */ /* 0x000fc6000000018e */
[----:B------:R-:W-:-:S06]  /*5f90*/  FSEL R31, RZ, 1.875, !P5 ;  /* 0x3ff00000ff1f7808 */ /* 0x000fcc0006800000 */
[----:B------:R-:W-:Y:S02]  /*5fa0*/  DMUL R124, R28, R30 ;  /* 0x0000001e1c7c7228 */ /* 0x000fe40000000000 */
[----:B0-----:R-:W-:-:S08]  /*5fb0*/  DFMA R34, -R132, R32, 1 ;  /* 0x3ff000008422742b */ /* 0x001fd00000000120 */
[----:B------:R-:W-:Y:S01]  /*5fc0*/  FSETP.GEU.AND P5, PT, |R125|, 6.5827683646048100446e-37, PT ;  /* 0x036000007d00780b */ /* 0x000fe20003fae200 */
        /* <DEDUP_REMOVED lines=14> */
[----:B------:R-:W-:-:S07]  /*60b0*/  IMAD.MOV.U32 R126, RZ, RZ, R38 ;  /* 0x000000ffff7e7224 */ /* 0x000fce00078e0026 */
.L_x_72:
[----:B------:R-:W-:Y:S05]  /*60c0*/  BSYNC.RECONVERGENT B2 ;  /* 0x0000000000027941 */ /* 0x000fea0003800200 */
.L_x_71:
[C---:B------:R-:W-:Y:S01]  /*60d0*/  LOP3.LUT P6, RZ, R0.reuse, 0x1, RZ, 0xc0, !PT ;  /* 0x0000000100ff7812 */ /* 0x040fe200078cc0ff */
[----:B------:R-:W-:Y:S01]  /*60e0*/  DADD R146, R94, 5 ;  /* 0x401400005e927429 */ /* 0x000fe20000000000 */
[----:B------:R-:W-:Y:S01]  /*60f0*/  LOP3.LUT P5, RZ, R0, 0x4, RZ, 0xc0, !PT ;  /* 0x0000000400ff7812 */ /* 0x000fe200078ac0ff */
[----:B------:R-:W-:Y:S01]  /*6100*/  BSSY.RECONVERGENT B2, `(.L_x_73) ;  /* 0x0000022000027945 */ /* 0x000fe20003800200 */
[----:B------:R-:W-:Y:S01]  /*6110*/  FSEL R41, R95, R41, !P6 ;  /* 0x000000295f297208 */ /* 0x000fe20007000000 */
[----:B------:R-:W-:Y:S01]  /*6120*/  DADD R142, -R126, R142 ;  /* 0x000000007e8e7229 */ /* 0x000fe2000000018e */
[----:B------:R-:W-:Y:S02]  /*6130*/  FSEL R158, R158, RZ, P6 ;  /* 0x000000ff9e9e7208 */ /* 0x000fe40003000000 */
[----:B------:R-:W-:Y:S02]  /*6140*/  FSEL R31, R41, R233, P4 ;  /* 0x000000e9291f7208 */ /* 0x000fe40002000000 */
[----:B------:R-:W-:-:S02]  /*6150*/  FSEL R29, R158, RZ, P4 ;  /* 0x000000ff9e1d7208 */ /* 0x000fc40002000000 */
[----:B------:R-:W-:Y:S02]  /*6160*/  FSEL R154, R147, R31, !P0 ;  /* 0x0000001f939a7208 */ /* 0x000fe40004000000 */
[----:B------:R-:W-:Y:S02]  /*6170*/  FSEL R29, R146, R29, !P0 ;  /* 0x0000001d921d7208 */ /* 0x000fe40004000000 */
[----:B------:R-:W-:Y:S02]  /*6180*/  FSEL R154, R41, R154, P5 ;  /* 0x0000009a299a7208 */ /* 0x000fe40002800000 */
[----:B------:R-:W-:Y:S02]  /*6190*/  FSEL R28, R158, R29, P5 ;  /* 0x0000001d9e1c7208 */ /* 0x000fe40002800000 */
[----:B------:R-:W-:Y:S02]  /*61a0*/  FSEL R155, R154, 1.875, P3 ;  /* 0x3ff000009a9b7808 */ /* 0x000fe40001800000 */
[----:B------:R-:W-:Y:S01]  /*61b0*/  FSEL R154, R28, RZ, P3 ;  /* 0x000000ff1c9a7208 */ /* 0x000fe20001800000 */
[----:B------:R-:W-:Y:S01]  /*61c0*/  IMAD.MOV.U32 R28, RZ, RZ, 0x1 ;  /* 0x00000001ff1c7424 */ /* 0x000fe200078e00ff */
[----:B------:R-:W0:Y:S01]  /*61d0*/  MUFU.RCP64H R29, R155 ;  /* 0x0000009b001d7308 */ /* 0x000e220000001800 */
[----:B------:R-:W-:-:S04]  /*61e0*/  FSETP.GEU.AND P5, PT, |R17|, 6.5827683646048100446e-37, PT ;  /* 0x036000001100780b */ /* 0x000fc80003fae200 */
        /* <DEDUP_REMOVED lines=19> */
.L_x_74:
[----:B------:R-:W-:Y:S05]  /*6320*/  BSYNC.RECONVERGENT B2 ;  /* 0x0000000000027941 */ /* 0x000fea0003800200 */
.L_x_73:
        /* <DEDUP_REMOVED lines=23> */
.L_x_76:
[----:B------:R-:W-:Y:S05]  /*64a0*/  BSYNC.RECONVERGENT B2 ;  /* 0x0000000000027941 */ /* 0x000fea0003800200 */
.L_x_75:
[C---:B------:R-:W-:Y:S01]  /*64b0*/  LOP3.LUT P6, RZ, R0.reuse, 0x1, RZ, 0xc0, !PT ;  /* 0x0000000100ff7812 */ /* 0x040fe200078cc0ff */
[----:B------:R-:W-:Y:S01]  /*64c0*/  DADD R148, R94, 3 ;  /* 0x400800005e947429 */ /* 0x000fe20000000000 */
[----:B------:R-:W-:Y:S01]  /*64d0*/  LOP3.LUT P5, RZ, R0, 0x8, RZ, 0xc0, !PT ;  /* 0x0000000800ff7812 */ /* 0x000fe200078ac0ff */
[----:B------:R-:W-:Y:S01]  /*64e0*/  BSSY.RECONVERGENT B2, `(.L_x_77) ;  /* 0x0000024000027945 */ /* 0x000fe20003800200 */
[----:B------:R-:W-:Y:S02]  /*64f0*/  FSEL R40, R95, R40, !P6 ;  /* 0x000000285f287208 */ /* 0x000fe40007000000 */
        /* <DEDUP_REMOVED lines=8> */
[----:B------:R-:W-:-:S02]  /*6580*/  FSEL R156, R30, RZ, P3 ;  /* 0x000000ff1e9c7208 */ /* 0x000fc40001800000 */
[----:B------:R-:W0:Y:S01]  /*6590*/  MUFU.RCP64H R31, R157 ;  /* 0x0000009d001f7308 */ /* 0x000e220000001800 */
[----:B------:R-:W-:Y:S02]  /*65a0*/  MOV R30, 0x1 ;  /* 0x00000001001e7802 */ /* 0x000fe40000000f00 */
[----:B------:R-:W-:-:S04]  /*65b0*/  FSETP.GEU.AND P5, PT, |R77|, 6.5827683646048100446e-37, PT ;  /* 0x036000004d00780b */ /* 0x000fc80003fae200 */
[----:B0-----:R-:W-:-:S08]  /*65c0*/  DFMA R34, -R156, R30, 1 ;  /* 0x3ff000009c22742b */ /* 0x001fd0000000011e */
[----:B------:R-:W-:-:S08]  /*65d0*/  DFMA R34, R34, R34, R34 ;  /* 0x000000222222722b */ /* 0x000fd00000000022 */
[----:B------:R-:W-:-:S08]  /*65e0*/  DFMA R34, R30, R34, R30 ;  /* 0x000000221e22722b */ /* 0x000fd0000000001e */
[----:B------:R-:W-:-:S08]  /*65f0*/  DFMA R30, -R156, R34, 1 ;  /* 0x3ff000009c1e742b */ /* 0x000fd00000000122 */
[----:B------:R-:W-:Y:S02]  /*6600*/  DFMA R30, R34, R30, R34 ;  /* 0x0000001e221e722b */ /* 0x000fe40000000022 */
[----:B------:R-:W-:-:S06]  /*6610*/  DMUL R34, RZ, R32 ;  /* 0x00000020ff227228 */ /* 0x000fcc0000000000 */
[----:B------:R-:W-:Y:S02]  /*6620*/  DMUL R36, R76, R30 ;  /* 0x0000001e4c247228 */ /* 0x000fe40000000000 */
[----:B------:R-:W-:-:S06]  /*6630*/  DFMA R34, RZ, R28, R34 ;  /* 0x0000001cff22722b */ /* 0x000fcc0000000022 */
[----:B------:R-:W-:Y:S02]  /*6640*/  DFMA R120, -R156, R36, R76 ;  /* 0x000000249c78722b */ /* 0x000fe4000000014c */
[----:B------:R-:W-:-:S06]  /*6650*/  DMUL R150, R34, R26 ;  /* 0x0000001a22967228 */ /* 0x000fcc0000000000 */
        /* <DEDUP_REMOVED lines=12> */
.L_x_78:
[----:B------:R-:W-:Y:S05]  /*6720*/  BSYNC.RECONVERGENT B2 ;  /* 0x0000000000027941 */ /* 0x000fea0003800200 */
.L_x_77:
        /* <DEDUP_REMOVED lines=23> */
.L_x_80:
[----:B------:R-:W-:Y:S05]  /*68a0*/  BSYNC.RECONVERGENT B2 ;  /* 0x0000000000027941 */ /* 0x000fea0003800200 */
.L_x_79:
[----:B------:R-:W0:Y:S01]  /*68b0*/  MUFU.RCP64H R37, R155 ;  /* 0x0000009b00257308 */ /* 0x000e220000001800 */
[----:B------:R-:W-:Y:S01]  /*68c0*/  IMAD.MOV.U32 R36, RZ, RZ, 0x1 ;  /* 0x00000001ff247424 */ /* 0x000fe200078e00ff */
[----:B------:R-:W-:Y:S01]  /*68d0*/  DMUL R152, RZ, R34 ;  /* 0x00000022ff987228 */ /* 0x000fe20000000000 */
[----:B------:R-:W-:Y:S01]  /*68e0*/  FSETP.GEU.AND P6, PT, |R85|, 6.5827683646048100446e-37, PT ;  /* 0x036000005500780b */ /* 0x000fe20003fce200 */
[----:B------:R-:W-:Y:S01]  /*68f0*/  BSSY.RECONVERGENT B2, `(.L_x_81) ;  /* 0x0000019000027945 */ /* 0x000fe20003800200 */
[----:B------:R-:W-:Y:S02]  /*6900*/  DMUL R144, R142, R228 ;  /* 0x000000e48e907228 */ /* 0x000fe40000000000 */
[----:B0-----:R-:W-:-:S08]  /*6910*/  DFMA R120, -R154, R36, 1 ;  /* 0x3ff000009a78742b */ /* 0x001fd00000000124 */
[----:B------:R-:W-:-:S08]  /*6920*/  DFMA R120, R120, R120, R120 ;  /* 0x000000787878722b */ /* 0x000fd00000000078 */
[----:B------:R-:W-:-:S08]  /*6930*/  DFMA R120, R36, R120, R36 ;  /* 0x000000782478722b */ /* 0x000fd00000000024 */
[----:B------:R-:W-:-:S08]  /*6940*/  DFMA R36, -R154, R120, 1 ;  /* 0x3ff000009a24742b */ /* 0x000fd00000000178 */
[----:B------:R-:W-:Y:S02]  /*6950*/  DFMA R122, R120, R36, R120 ;  /* 0x00000024787a722b */ /* 0x000fe40000000078 */
[----:B------:R-:W-:-:S06]  /*6960*/  DFMA R36, RZ, R30, R152 ;  /* 0x0000001eff24722b */ /* 0x000fcc0000000098 */
[----:B------:R-:W-:Y:S02]  /*6970*/  DMUL R174, R84, R122 ;  /* 0x0000007a54ae7228 */ /* 0x000fe40000000000 */
[----:B------:R-:W-:-:S06]  /*6980*/  DMUL R36, R36, R26 ;  /* 0x0000001a24247228 */ /* 0x000fcc0000000000 */
[----:B------:R-:W-:Y:S02]  /*6990*/  DFMA R120, -R154, R174, R84 ;  /* 0x000000ae9a78722b */ /* 0x000fe40000000154 */
[----:B------:R-:W-:-:S06]  /*69a0*/  DMUL R36, R140, R36 ;  /* 0x000000248c247228 */ /* 0x000fcc0000000000 */
[----:B------:R-:W-:Y:S02]  /*69b0*/  DFMA R174, R122, R120, R174 ;  /* 0x000000787aae722b */ /* 0x000fe400000000ae */
[----:B------:R-:W-:-:S08]  /*69c0*/  DFMA R150, R138, R150, R36 ;  /* 0x000000968a96722b */ /* 0x000fd00000000024 */
        /* <DEDUP_REMOVED lines=11> */
.L_x_82:
[----:B------:R-:W-:Y:S05]  /*6a80*/  BSYNC.RECONVERGENT B2 ;  /* 0x0000000000027941 */ /* 0x000fea0003800200 */
.L_x_81:
[----:B------:R-:W0:Y:S01]  /*6a90*/  MUFU.RCP64H R37, R157 ;  /* 0x0000009d00257308 */ /* 0x000e220000001800 */
[----:B------:R-:W-:Y:S01]  /*6aa0*/  VIADD R36, R157, 0x300402 ;  /* 0x003004029d247836 */ /* 0x000fe20000000000 */
[----:B------:R-:W-:Y:S04]  /*6ab0*/  BSSY.RECONVERGENT B0, `(.L_x_83) ;  /* 0x0000010000007945 */ /* 0x000fe80003800200 */
[----:B------:R-:W-:Y:S01]  /*6ac0*/  FSETP.GEU.AND P5, PT, |R36|, 5.8789094863358348022e-39, PT ;  /* 0x004004022400780b */ /* 0x000fe20003fae200 */
[----:B0-----:R-:W-:-:S08]  /*6ad0*/  DFMA R120, -R156, R36, 1 ;  /* 0x3ff000009c78742b */ /* 0x001fd00000000124 */
[----:B------:R-:W-:-:S08]  /*6ae0*/  DFMA R120, R120, R120, R120 ;  /* 0x000000787878722b */ /* 0x000fd00000000078 */
[----:B------:R-:W-:-:S08]  /*6af0*/  DFMA R120, R36, R120, R36 ;  /* 0x000000782478722b */ /* 0x000fd00000000024 */
[----:B------:R-:W-:-:S08]  /*6b00*/  DFMA R178, -R156, R120, 1 ;  /* 0x3ff000009cb2742b */ /* 0x000fd00000000178 */
[----:B------:R-:W-:Y:S01]  /*6b10*/  DFMA R178, R120, R178, R120 ;  /* 0x000000b278b2722b */ /* 0x000fe20000000078 */
[----:B------:R-:W-:Y:S10]  /*6b20*/  @P5 BRA `(.L_x_84) ;  /* 0x0000000000205947 */ /* 0x000ff40003800000 */
[----:B------:R-:W-:Y:S01]  /*6b30*/  LOP3.LUT R37, R157, 0x7fffffff, RZ, 0xc0, !PT ;  /* 0x7fffffff9d257812 */ /* 0x000fe200078ec0ff */
[----:B------:R-:W-:Y:S01]  /*6b40*/  IMAD.MOV.U32 R120, RZ, RZ, R156 ;  /* 0x000000ffff787224 */ /* 0x000fe200078e009c */
[----:B------:R-:W-:Y:S01]  /*6b50*/  MOV R36, 0x6b90 ;  /* 0x00006b9000247802 */ /* 0x000fe20000000f00 */
[----:B------:R-:W-:Y:S01]  /*6b60*/  IMAD.MOV.U32 R38, RZ, RZ, R157 ;  /* 0x000000ffff267224 */ /* 0x000fe200078e009d */
[----:B------:R-:W-:-:S07]  /*6b70*/  IADD3 R37, PT, PT, R37, -0x100000, RZ ;  /* 0xfff0000025257810 */ /* 0x000fce0007ffe0ff */
[----:B------:R-:W-:Y:S05]  /*6b80*/  CALL.REL.NOINC `($__internal_0_$__cuda_sm20_dblrcp_rn_slowpath_v3) ;  /* 0x0000009800e07944 */ /* 0x000fea0003c00000 */
[----:B------:R-:W-:Y:S02]  /*6b90*/  IMAD.MOV.U32 R178, RZ, RZ, R37 ;  /* 0x000000ffffb27224 */ /* 0x000fe400078e0025 */
[----:B------:R-:W-:-:S07]  /*6ba0*/  IMAD.MOV.U32 R179, RZ, RZ, R38 ;  /* 0x000000ffffb37224 */ /* 0x000fce00078e0026 */
.L_x_84:
[----:B------:R-:W-:Y:S05]  /*6bb0*/  BSYNC.RECONVERGENT B0 ;  /* 0x0000000000007941 */ /* 0x000fea0003800200 */
.L_x_83:
[----:B------:R-:W0:Y:S01]  /*6bc0*/  MUFU.RCP64H R37, R155 ;  /* 0x0000009b00257308 */ /* 0x000e220000001800 */
[----:B------:R-:W-:Y:S01]  /*6bd0*/  IMAD.MOV.U32 R36, RZ, RZ, 0x1 ;  /* 0x00000001ff247424 */ /* 0x000fe200078e00ff */
[----:B------:R-:W-:Y:S01]  /*6be0*/  FSETP.GEU.AND P5, PT, |R81|, 6.5827683646048100446e-37, PT ;  /* 0x036000005100780b */ /* 0x000fe20003fae200 */
[----:B------:R-:W-:Y:S01]  /*6bf0*/  BSSY.RECONVERGENT B2, `(.L_x_85) ;  /* 0x0000015000027945 */ /* 0x000fe20003800200 */
[----:B------:R-:W-:-:S03]  /*6c00*/  DADD R174, -R178, R174 ;  /* 0x00000000b2ae7229 */ /* 0x000fc600000001ae */
        /* <DEDUP_REMOVED lines=19> */
.L_x_86:
[----:B------:R-:W-:Y:S05]  /*6d40*/  BSYNC.RECONVERGENT B2 ;  /* 0x0000000000027941 */ /* 0x000fea0003800200 */
.L_x_85:
        /* <DEDUP_REMOVED lines=27> */
.L_x_88:
[----:B------:R-:W-:Y:S05]  /*6f00*/  BSYNC.RECONVERGENT B2 ;  /* 0x0000000000027941 */ /* 0x000fea0003800200 */
.L_x_87:
        /* <DEDUP_REMOVED lines=23> */
.L_x_90:
[----:B------:R-:W-:Y:S05]  /*7080*/  BSYNC.RECONVERGENT B2 ;  /* 0x0000000000027941 */ /* 0x000fea0003800200 */
.L_x_89:
[----:B------:R-:W0:Y:S01]  /*7090*/  MUFU.RCP64H R37, R155 ;  /* 0x0000009b00257308 */ /* 0x000e220000001800 */
[----:B------:R-:W-:Y:S01]  /*70a0*/  MOV R36, 0x1 ;  /* 0x0000000100247802 */ /* 0x000fe20000000f00 */
[----:B------:R-:W-:Y:S01]  /*70b0*/  BSSY.RECONVERGENT B2, `(.L_x_91) ;  /* 0x0000019000027945 */ /* 0x000fe20003800200 */
        /* <DEDUP_REMOVED lines=24> */
.L_x_92:
[----:B------:R-:W-:Y:S05]  /*7240*/  BSYNC.RECONVERGENT B2 ;  /* 0x0000000000027941 */ /* 0x000fea0003800200 */
.L_x_91:
        /* <DEDUP_REMOVED lines=23> */
.L_x_94:
[----:B------:R-:W-:Y:S05]  /*73c0*/  BSYNC.RECONVERGENT B2 ;  /* 0x0000000000027941 */ /* 0x000fea0003800200 */
.L_x_93:
[----:B------:R-:W0:Y:S01]  /*73d0*/  MUFU.RCP64H R37, R157 ;  /* 0x0000009d00257308 */ /* 0x000e220000001800 */
[----:B------:R-:W-:Y:S01]  /*73e0*/  IMAD.MOV.U32 R36, RZ, RZ, 0x1 ;  /* 0x00000001ff247424 */ /* 0x000fe200078e00ff */
[----:B------:R-:W-:Y:S01]  /*73f0*/  DADD R176, R176, -R178 ;  /* 0x00000000b0b07229 */ /* 0x000fe200000008b2 */
[----:B------:R-:W-:Y:S01]  /*7400*/  FSETP.GEU.AND P6, PT, |R97|, 6.5827683646048100446e-37, PT ;  /* 0x036000006100780b */ /* 0x000fe20003fce200 */
[----:B------:R-:W-:Y:S03]  /*7410*/  BSSY.RECONVERGENT B2, `(.L_x_95) ;  /* 0x0000018000027945 */ /* 0x000fe60003800200 */
        /* <DEDUP_REMOVED lines=8> */
[----:B------:R-:W-:-:S08]  /*74a0*/  DMUL R36, RZ, R176 ;  /* 0x000000b0ff247228 */ /* 0x000fd00000000000 */
[----:B------:R-:W-:Y:S01]  /*74b0*/  FFMA R38, RZ, R157, R167 ;  /* 0x0000009dff267223 */ /* 0x000fe200000000a7 */
[----:B------:R-:W-:-:S04]  /*74c0*/  DFMA R36, RZ, R164, R36 ;  /* 0x000000a4ff24722b */ /* 0x000fc80000000024 */
[----:B------:R-:W-:-:S04]  /*74d0*/  FSETP.GT.AND P5, PT, |R38|, 1.469367938527859385e-39, PT ;  /* 0x001000002600780b */ /* 0x000fc80003fa4200 */
[----:B------:R-:W-:-:S08]  /*74e0*/  DMUL R36, R36, R26 ;  /* 0x0000001a24247228 */ /* 0x000fd00000000000 */
[----:B------:R-:W-:Y:S01]  /*74f0*/  DFMA R170, R138, R36, R144 ;  /* 0x000000248aaa722b */ /* 0x000fe20000000090 */
[----:B------:R-:W-:Y:S10]  /*7500*/  @P5 BRA P6, `(.L_x_96) ;  /* 0x0000000000205947 */ /* 0x000ff40003000000 */
        /* <DEDUP_REMOVED lines=8> */
.L_x_96:
[----:B------:R-:W-:Y:S05]  /*7590*/  BSYNC.RECONVERGENT B2 ;  /* 0x0000000000027941 */ /* 0x000fea0003800200 */
.L_x_95:
        /* <DEDUP_REMOVED lines=27> */
.L_x_98:
[----:B------:R-:W-:Y:S05]  /*7750*/  BSYNC.RECONVERGENT B2 ;  /* 0x0000000000027941 */ /* 0x000fea0003800200 */
.L_x_97:
[----:B------:R-:W0:Y:S01]  /*7760*/  MUFU.RCP64H R121, R157 ;  /* 0x0000009d00797308 */ /* 0x000e220000001800 */
[----:B------:R-:W-:Y:S01]  /*7770*/  MOV R120, 0x1 ;  /* 0x0000000100787802 */ /* 0x000fe20000000f00 */
[----:B------:R-:W-:Y:S01]  /*7780*/  DADD R178, R36, -R178 ;  /* 0x0000000024b27229 */ /* 0x000fe200000008b2 */
[----:B------:R-:W-:Y:S01]  /*7790*/  FSETP.GEU.AND P6, PT, |R101|, 6.5827683646048100446e-37, PT ;  /* 0x036000006500780b */ /* 0x000fe20003fce200 */
[----:B------:R-:W-:Y:S06]  /*77a0*/  BSSY.RECONVERGENT B2, `(.L_x_99) ;  /* 0x0000017000027945 */ /* 0x000fec0003800200 */
[----:B------:R-:W-:-:S02]  /*77b0*/  DFMA R32, RZ, R178, R32 ;  /* 0x000000b2ff20722b */ /* 0x000fc40000000020 */
[----:B0-----:R-:W-:-:S06]  /*77c0*/  DFMA R122, -R156, R120, 1 ;  /* 0x3ff000009c7a742b */ /* 0x001fcc0000000178 */
[----:B------:R-:W-:Y:S02]  /*77d0*/  DMUL R32, R32, R26 ;  /* 0x0000001a20207228 */ /* 0x000fe40000000000 */
[----:B------:R-:W-:-:S06]  /*77e0*/  DFMA R122, R122, R122, R122 ;  /* 0x0000007a7a7a722b */ /* 0x000fcc000000007a */
[----:B------:R-:W-:Y:S02]  /*77f0*/  DFMA R32, R138, R32, R144 ;  /* 0x000000208a20722b */ /* 0x000fe40000000090 */
        /* <DEDUP_REMOVED lines=17> */
.L_x_100:
[----:B------:R-:W-:Y:S05]  /*7910*/  BSYNC.RECONVERGENT B2 ;  /* 0x0000000000027941 */ /* 0x000fea0003800200 */
.L_x_99:
[----:B------:R-:W0:Y:S01]  /*7920*/  MUFU.RCP64H R37, R155 ;  /* 0x0000009b00257308 */ /* 0x000e220000001800 */
[----:B------:R-:W-:Y:S01]  /*7930*/  IMAD.MOV.U32 R36, RZ, RZ, 0x1 ;  /* 0x00000001ff247424 */ /* 0x000fe200078e00ff */
[----:B------:R-:W-:Y:S01]  /*7940*/  DFMA R34, RZ, R168, R34 ;  /* 0x000000a8ff22722b */ /* 0x000fe20000000022 */
[----:B------:R-:W-:Y:S01]  /*7950*/  FSETP.GEU.AND P5, PT, |R69|, 6.5827683646048100446e-37, PT ;  /* 0x036000004500780b */ /* 0x000fe20003fae200 */
[----:B------:R-:W-:Y:S06]  /*7960*/  BSSY.RECONVERGENT B2, `(.L_x_101) ;  /* 0x0000016000027945 */ /* 0x000fec0003800200 */
[----:B------:R-:W-:-:S02]  /*7970*/  DMUL R34, R34, R26 ;  /* 0x0000001a22227228 */ /* 0x000fc40000000000 */
[----:B0-----:R-:W-:-:S06]  /*7980*/  DFMA R120, -R154, R36, 1 ;  /* 0x3ff000009a78742b */ /* 0x001fcc0000000124 */
[----:B------:R-:W-:Y:S02]  /*7990*/  DFMA R32, R140, R34, R32 ;  /* 0x000000228c20722b */ /* 0x000fe40000000020 */
        /* <DEDUP_REMOVED lines=18> */
.L_x_102:
[----:B------:R-:W-:Y:S05]  /*7ac0*/  BSYNC.RECONVERGENT B2 ;  /* 0x0000000000027941 */ /* 0x000fea0003800200 */
.L_x_101:
[----:B------:R-:W0:Y:S01]  /*7ad0*/  MUFU.RCP64H R35, R155 ;  /* 0x0000009b00237308 */ /* 0x000e220000001800 */
[----:B------:R-:W-:Y:S01]  /*7ae0*/  IMAD.MOV.U32 R34, RZ, RZ, 0x1 ;  /* 0x00000001ff227424 */ /* 0x000fe200078e00ff */
[----:B------:R-:W-:Y:S01]  /*7af0*/  DFMA R180, RZ, R182, R180 ;  /* 0x000000b6ffb4722b */ /* 0x000fe200000000b4 */
[----:B------:R-:W-:Y:S01]  /*7b00*/  FSETP.GEU.AND P5, PT, |R67|, 6.5827683646048100446e-37, PT ;  /* 0x036000004300780b */ /* 0x000fe20003fae200 */
[----:B------:R-:W-:Y:S06]  /*7b10*/  BSSY.RECONVERGENT B2, `(.L_x_103) ;  /* 0x0000019000027945 */ /* 0x000fec0003800200 */
[----:B------:R-:W-:-:S02]  /*7b20*/  DMUL R156, R180, R26 ;  /* 0x0000001ab49c7228 */ /* 0x000fc40000000000 */
        /* <DEDUP_REMOVED lines=8> */
[----:B------:R-:W-:-:S08]  /*7bb0*/  DFMA R36, RZ, R30, R162 ;  /* 0x0000001eff24722b */ /* 0x000fd000000000a2 */
[----:B------:R-:W-:Y:S01]  /*7bc0*/  FFMA R38, RZ, R155, R35 ;  /* 0x0000009bff267223 */ /* 0x000fe20000000023 */
[----:B------:R-:W-:-:S04]  /*7bd0*/  DMUL R36, R36, R26 ;  /* 0x0000001a24247228 */ /* 0x000fc80000000000 */
        /* <DEDUP_REMOVED lines=12> */
.L_x_104:
[----:B------:R-:W-:Y:S05]  /*7ca0*/  BSYNC.RECONVERGENT B2 ;  /* 0x0000000000027941 */ /* 0x000fea0003800200 */
.L_x_103:
[C---:B------:R-:W-:Y:S01]  /*7cb0*/  ISETP.NE.OR P5, PT, R211.reuse, 0x7ff00000, !P0 ;  /* 0x7ff00000d300780c */ /* 0x040fe200047a5670 */
[----:B------:R-:W-:Y:S01]  /*7cc0*/  DFMA R28, RZ, R178, -R28 ;  /* 0x000000b2ff1c722b */ /* 0x000fe2000000081c */
[----:B------:R-:W-:Y:S01]  /*7cd0*/  BSSY.RECONVERGENT B2, `(.L_x_105) ;  /* 0x0000040000027945 */ /* 0x000fe20003800200 */
[-C--:B------:R-:W-:Y:S01]  /*7ce0*/  DFMA R176, RZ, R34.reuse, R176 ;  /* 0x00000022ffb0722b */ /* 0x080fe200000000b0 */
[----:B------:R-:W-:Y:S01]  /*7cf0*/  ISETP.NE.XOR P6, PT, R211, 0x7ff00000, P5 ;  /* 0x7ff00000d300780c */ /* 0x000fe20002fc5a70 */
[----:B------:R-:W-:Y:S02]  /*7d00*/  DFMA R34, RZ, R34, -R164 ;  /* 0x00000022ff22722b */ /* 0x000fe400000008a4 */
[----:B------:R-:W-:Y:S01]  /*7d10*/  DFMA R174, RZ, R182, -R174 ;  /* 0x000000b6ffae722b */ /* 0x000fe200000008ae */
[----:B------:R-:W-:Y:S01]  /*7d20*/  FSEL R36, R147, R41, P6 ;  /* 0x0000002993247208 */ /* 0x000fe20003000000 */
[-C--:B------:R-:W-:Y:S01]  /*7d30*/  DMUL R28, R28, R26.reuse ;  /* 0x0000001a1c1c7228 */ /* 0x080fe20000000000 */
[----:B------:R-:W-:Y:S01]  /*7d40*/  FSEL R146, R146, R158, P6 ;  /* 0x0000009e92927208 */ /* 0x000fe20003000000 */
[----:B------:R-:W-:Y:S01]  /*7d50*/  DADD R166, R152, R166 ;  /* 0x0000000098a67229 */ /* 0x000fe200000000a6 */
[----:B------:R-:W-:Y:S01]  /*7d60*/  FSETP.GEU.AND P6, PT, |R17|, 6.5827683646048100446e-37, PT ;  /* 0x036000001100780b */ /* 0x000fe20003fce200 */
[----:B------:R-:W-:Y:S01]  /*7d70*/  DMUL R158, R34, R26 ;  /* 0x0000001a229e7228 */ /* 0x000fe20000000000 */
[----:B------:R-:W-:Y:S01]  /*7d80*/  @!P5 FSEL R36, R36, R233, P4 ;  /* 0x000000e92424d208 */ /* 0x000fe20002000000 */
[----:B------:R-:W-:Y:S01]  /*7d90*/  DADD R152, R152, -R162 ;  /* 0x0000000098987229 */ /* 0x000fe200000008a2 */
[----:B------:R-:W-:Y:S01]  /*7da0*/  @!P5 FSEL R146, R146, RZ, P4 ;  /* 0x000000ff9292d208 */ /* 0x000fe20002000000 */
[----:B------:R-:W-:Y:S01]  /*7db0*/  DFMA R34, R138, R28, R144 ;  /* 0x0000001c8a22722b */ /* 0x000fe20000000090 */
[----:B------:R-:W-:Y:S01]  /*7dc0*/  FSEL R147, R36, 1.875, P3 ;  /* 0x3ff0000024937808 */ /* 0x000fe20001800000 */
[----:B------:R-:W-:Y:S01]  /*7dd0*/  IMAD.MOV.U32 R36, RZ, RZ, 0x1 ;  /* 0x00000001ff247424 */ /* 0x000fe200078e00ff */
[----:B------:R-:W-:Y:S01]  /*7de0*/  FSEL R146, R146, RZ, P3 ;  /* 0x000000ff92927208 */ /* 0x000fe20001800000 */
[-C--:B------:R-:W-:Y:S01]  /*7df0*/  DMUL R176, R176, R26.reuse ;  /* 0x0000001ab0b07228 */ /* 0x080fe20000000000 */
[----:B------:R-:W0:Y:S01]  /*7e00*/  MUFU.RCP64H R37, R147 ;  /* 0x0000009300257308 */ /* 0x000e220000001800 */
[----:B------:R-:W-:-:S02]  /*7e10*/  DMUL R122, R174, R26 ;  /* 0x0000001aae7a7228 */ /* 0x000fc40000000000 */
[----:B------:R-:W-:Y:S02]  /*7e20*/  DFMA R168, RZ, R168, -R30 ;  /* 0x000000a8ffa8722b */ /* 0x000fe4000000081e */
[----:B------:R-:W-:Y:S02]  /*7e30*/  DFMA R30, RZ, R30, -R160 ;  /* 0x0000001eff1e722b */ /* 0x000fe400000008a0 */
[----:B------:R-:W-:Y:S02]  /*7e40*/  DMUL R152, R152, R26 ;  /* 0x0000001a98987228 */ /* 0x000fe40000000000 */
[C---:B------:R-:W-:Y:S02]  /*7e50*/  DMUL R176, R138.reuse, R176 ;  /* 0x000000b08ab07228 */ /* 0x040fe40000000000 */
[----:B------:R-:W-:Y:S02]  /*7e60*/  DMUL R122, R138, R122 ;  /* 0x0000007a8a7a7228 */ /* 0x000fe40000000000 */
[----:B------:R-:W-:-:S02]  /*7e70*/  DFMA R154, R32, R22, RZ ;  /* 0x00000016209a722b */ /* 0x000fc400000000ff */
[----:B------:R-:W-:Y:S02]  /*7e80*/  DMUL R166, R166, R26 ;  /* 0x0000001aa6a67228 */ /* 0x000fe40000000000 */
[----:B0-----:R-:W-:Y:S02]  /*7e90*/  DFMA R120, -R146, R36, 1 ;  /* 0x3ff000009278742b */ /* 0x001fe40000000124 */
[-C--:B------:R-:W-:Y:S02]  /*7ea0*/  DMUL R168, R168, R26.reuse ;  /* 0x0000001aa8a87228 */ /* 0x080fe40000000000 */
[----:B------:R-:W-:Y:S02]  /*7eb0*/  DMUL R30, R30, R26 ;  /* 0x0000001a1e1e7228 */ /* 0x000fe40000000000 */
[----:B------:R-:W-:Y:S02]  /*7ec0*/  DMUL R152, R140, R152 ;  /* 0x000000988c987228 */ /* 0x000fe40000000000 */
[----:B------:R-:W-:-:S02]  /*7ed0*/  DFMA R120, R120, R120, R120 ;  /* 0x000000787878722b */ /* 0x000fc40000000078 */
[C---:B------:R-:W-:Y:S02]  /*7ee0*/  DFMA R176, R142.reuse, R8, R176 ;  /* 0x000000088eb0722b */ /* 0x040fe400000000b0 */
[----:B------:R-:W-:Y:S02]  /*7ef0*/  DFMA R122, R142, R6, R122 ;  /* 0x000000068e7a722b */ /* 0x000fe4000000007a */
[----:B------:R-:W-:Y:S02]  /*7f00*/  DFMA R34, R140, R168, R34 ;  /* 0x000000a88c22722b */ /* 0x000fe40000000022 */
[----:B------:R-:W-:Y:S02]  /*7f10*/  DFMA R120, R36, R120, R36 ;  /* 0x000000782478722b */ /* 0x000fe40000000024 */
[----:B------:R-:W-:Y:S02]  /*7f20*/  DFMA R158, R138, R158, R152 ;  /* 0x0000009e8a9e722b */ /* 0x000fe40000000098 */
[----:B------:R-:W-:-:S02]  /*7f30*/  DFMA R160, R140, R166, R176 ;  /* 0x000000a68ca0722b */ /* 0x000fc400000000b0 */
[----:B------:R-:W-:Y:S02]  /*7f40*/  DFMA R30, R140, R30, R122 ;  /* 0x0000001e8c1e722b */ /* 0x000fe4000000007a */
[----:B------:R-:W-:Y:S02]  /*7f50*/  DFMA R36, -R146, R120, 1 ;  /* 0x3ff000009224742b */ /* 0x000fe40000000178 */
[-C--:B------:R-:W-:Y:S02]  /*7f60*/  DFMA R168, R150, R22.reuse, RZ ;  /* 0x0000001696a8722b */ /* 0x080fe400000000ff */
[-C--:B------:R-:W-:Y:S02]  /*7f70*/  DFMA R152, R170, R22.reuse, RZ ;  /* 0x00000016aa98722b */ /* 0x080fe400000000ff */
[----:B------:R-:W-:Y:S02]  /*7f80*/  DFMA R150, R172, R22, RZ ;  /* 0x00000016ac96722b */ /* 0x000fe400000000ff */
[----:B------:R-:W-:-:S02]  /*7f90*/  DFMA R36, R120, R36, R120 ;  /* 0x000000247824722b */ /* 0x000fc40000000078 */
[-C--:B------:R-:W-:Y:S02]  /*7fa0*/  DFMA R156, R156, R22.reuse, RZ ;  /* 0x000000169c9c722b */ /* 0x080fe400000000ff */
[-C--:B------:R-:W-:Y:S02]  /*7fb0*/  DFMA R170, R34, R22.reuse, RZ ;  /* 0x0000001622aa722b */ /* 0x080fe400000000ff */
[----:B------:R-:W-:Y:S02]  /*7fc0*/  DFMA R158, R158, R22, RZ ;  /* 0x000000169e9e722b */ /* 0x000fe400000000ff */
[----:B------:R-:W-:Y:S02]  /*7fd0*/  DMUL R120, R16, R36 ;  /* 0x0000002410787228 */ /* 0x000fe40000000000 */
[-C--:B------:R-:W-:Y:S02]  /*7fe0*/  DFMA R160, R160, R22.reuse, RZ ;  /* 0x00000016a0a0722b */ /* 0x080fe400000000ff */
[----:B------:R-:W-:-:S04]  /*7ff0*/  DFMA R162, R30, R22, RZ ;  /* 0x000000161ea2722b */ /* 0x000fc800000000ff */
        /* <DEDUP_REMOVED lines=13> */
.L_x_106:
[----:B------:R-:W-:Y:S05]  /*80d0*/  BSYNC.RECONVERGENT B2 ;  /* 0x0000000000027941 */ /* 0x000fea0003800200 */
.L_x_105:
[----:B------:R-:W0:Y:S01]  /*80e0*/  MUFU.RCP64H R31, R147 ;  /* 0x00000093001f7308 */ /* 0x000e220000001800 */
[----:B------:R-:W-:Y:S01]  /*80f0*/  MOV R30, 0x1 ;  /* 0x00000001001e7802 */ /* 0x000fe20000000f00 */
[----:B------:R-:W-:Y:S01]  /*8100*/  BSSY.RECONVERGENT B2, `(.L_x_107) ;  /* 0x0000016000027945 */ /* 0x000fe20003800200 */
[----:B------:R-:W-:Y:S01]  /*8110*/  FSETP.GEU.AND P5, PT, |R15|, 6.5827683646048100446e-37, PT ;  /* 0x036000000f00780b */ /* 0x000fe20003fae200 */
[----:B------:R-:W-:-:S03]  /*8120*/  DMUL R164, RZ, R28 ;  /* 0x0000001cffa47228 */ /* 0x000fc60000000000 */
        /* <DEDUP_REMOVED lines=19> */
.L_x_108:
[----:B------:R-:W-:Y:S05]  /*8260*/  BSYNC.RECONVERGENT B2 ;  /* 0x0000000000027941 */ /* 0x000fea0003800200 */
.L_x_107:
[C---:B------:R-:W-:Y:S01]  /*8270*/  ISETP.NE.OR P0, PT, R214.reuse, 0x7ff00000, !P0 ;  /* 0x7ff00000d600780c */ /* 0x040fe20004705670 */
[----:B------:R-:W-:Y:S01]  /*8280*/  IMAD.MOV.U32 R32, RZ, RZ, 0x1 ;  /* 0x00000001ff207424 */ /* 0x000fe200078e00ff */
[----:B------:R-:W-:Y:S01]  /*8290*/  DADD R166, R164, -R30 ;  /* 0x00000000a4a67229 */ /* 0x000fe2000000081e */
[----:B------:R-:W-:Y:S01]  /*82a0*/  BSSY.RECONVERGENT B2, `(.L_x_109) ;  /* 0x000001e000027945 */ /* 0x000fe20003800200 */
[----:B------:R-:W-:-:S04]  /*82b0*/  ISETP.NE.XOR P5, PT, R214, 0x7ff00000, P0 ;  /* 0x7ff00000d600780c */ /* 0x000fc800007a5a70 */
[----:B------:R-:W-:Y:S02]  /*82c0*/  FSEL R40, R149, R40, P5 ;  /* 0x0000002895287208 */ /* 0x000fe40002800000 */
[----:B------:R-:W-:Y:S01]  /*82d0*/  FSEL R39, R148, R39, P5 ;  /* 0x0000002794277208 */ /* 0x000fe20002800000 */
[----:B------:R-:W-:Y:S02]  /*82e0*/  DMUL R166, R166, R26 ;  /* 0x0000001aa6a67228 */ /* 0x000fe40000000000 */
[----:B------:R-:W-:Y:S02]  /*82f0*/  @!P0 FSEL R40, R40, R231, P4 ;  /* 0x000000e728288208 */ /* 0x000fe40002000000 */
[----:B------:R-:W-:Y:S02]  /*8300*/  @!P0 FSEL R39, R39, RZ, P4 ;  /* 0x000000ff27278208 */ /* 0x000fe40002000000 */
[----:B------:R-:W-:Y:S02]  /*8310*/  FSEL R41, R40, 1.875, P3 ;  /* 0x3ff0000028297808 */ /* 0x000fe40001800000 */
[----:B------:R-:W-:-:S02]  /*8320*/  FSEL R40, R39, RZ, P3 ;  /* 0x000000ff27287208 */ /* 0x000fc40001800000 */
[----:B------:R-:W0:Y:S01]  /*8330*/  MUFU.RCP64H R33, R41 ;  /* 0x0000002900217308 */ /* 0x000e220000001800 */
[----:B------:R-:W-:-:S03]  /*8340*/  FSETP.GEU.AND P0, PT, |R77|, 6.5827683646048100446e-37, PT ;  /* 0x036000004d00780b */ /* 0x000fc60003f0e200 */
        /* <DEDUP_REMOVED lines=19> */
.L_x_110:
[----:B------:R-:W-:Y:S05]  /*8480*/  BSYNC.RECONVERGENT B2 ;  /* 0x0000000000027941 */ /* 0x000fea0003800200 */
.L_x_109:
[----:B------:R-:W0:Y:S01]  /*8490*/  MUFU.RCP64H R35, R41 ;  /* 0x0000002900237308 */ /* 0x000e220000001800 */
[----:B------:R-:W-:Y:S01]  /*84a0*/  IMAD.MOV.U32 R34, RZ, RZ, 0x1 ;  /* 0x00000001ff227424 */ /* 0x000fe200078e00ff */
[----:B------:R-:W-:Y:S01]  /*84b0*/  FSETP.GEU.AND P0, PT, |R75|, 6.5827683646048100446e-37, PT ;  /* 0x036000004b00780b */ /* 0x000fe20003f0e200 */
[----:B------:R-:W-:Y:S01]  /*84c0*/  BSSY.RECONVERGENT B2, `(.L_x_111) ;  /* 0x0000015000027945 */ /* 0x000fe20003800200 */
        /* <DEDUP_REMOVED lines=20> */
.L_x_112:
[----:B------:R-:W-:Y:S05]  /*8610*/  BSYNC.RECONVERGENT B2 ;  /* 0x0000000000027941 */ /* 0x000fea0003800200 */
.L_x_111:
        /* <DEDUP_REMOVED lines=9> */
[----:B------:R-:W-:-:S06]  /*86b0*/  DADD R36, R148, -R34 ;  /* 0x0000000094247229 */ /* 0x000fcc0000000822 */
        /* <DEDUP_REMOVED lines=17> */
.L_x_114:
[----:B------:R-:W-:Y:S05]  /*87d0*/  BSYNC.RECONVERGENT B2 ;  /* 0x0000000000027941 */ /* 0x000fea0003800200 */
.L_x_113:
[----:B------:R-:W0:Y:S01]  /*87e0*/  MUFU.RCP64H R37, R41 ;  /* 0x0000002900257308 */ /* 0x000e220000001800 */
[----:B------:R-:W-:Y:S01]  /*87f0*/  IADD3 R36, PT, PT, R41, 0x300402, RZ ;  /* 0x0030040229247810 */ /* 0x000fe20007ffe0ff */
[----:B------:R-:W-:Y:S03]  /*8800*/  BSSY.RECONVERGENT B0, `(.L_x_115) ;  /* 0x0000010000007945 */ /* 0x000fe60003800200 */
[----:B------:R-:W-:Y:S02]  /*8810*/  FSETP.GEU.AND P0, PT, |R36|, 5.8789094863358348022e-39, PT ;  /* 0x004004022400780b */ /* 0x000fe40003f0e200 */
        /* <DEDUP_REMOVED lines=9> */
[----:B------:R-:W-:Y:S02]  /*88b0*/  IMAD.MOV.U32 R38, RZ, RZ, R41 ;  /* 0x000000ffff267224 */ /* 0x000fe400078e0029 */
[----:B------:R-:W-:-:S07]  /*88c0*/  VIADD R37, R37, 0xfff00000 ;  /* 0xfff0000025257836 */ /* 0x000fce0000000000 */
[----:B------:R-:W-:Y:S05]  /*88d0*/  CALL.REL.NOINC `($__internal_0_$__cuda_sm20_dblrcp_rn_slowpath_v3) ;  /* 0x0000007c008c7944 */ /* 0x000fea0003c00000 */
[----:B------:R-:W-:Y:S01]  /*88e0*/  MOV R184, R37 ;  /* 0x0000002500b87202 */ /* 0x000fe20000000f00 */
[----:B------:R-:W-:-:S07]  /*88f0*/  IMAD.MOV.U32 R185, RZ, RZ, R38 ;  /* 0x000000ffffb97224 */ /* 0x000fce00078e0026 */
.L_x_116:
[----:B------:R-:W-:Y:S05]  /*8900*/  BSYNC.RECONVERGENT B0 ;  /* 0x0000000000007941 */ /* 0x000fea0003800200 */
.L_x_115:
[----:B------:R-:W0:Y:S01]  /*8910*/  MUFU.RCP64H R37, R147 ;  /* 0x0000009300257308 */ /* 0x000e220000001800 */
[----:B------:R-:W-:Y:S01]  /*8920*/  IMAD.MOV.U32 R36, RZ, RZ, 0x1 ;  /* 0x00000001ff247424 */ /* 0x000fe200078e00ff */
[----:B------:R-:W-:Y:S01]  /*8930*/  FSETP.GEU.AND P3, PT, |R81|, 6.5827683646048100446e-37, PT ;  /* 0x036000005100780b */ /* 0x000fe20003f6e200 */
[----:B------:R-:W-:Y:S01]  /*8940*/  DADD R196, -R184, R196 ;  /* 0x00000000b8c47229 */ /* 0x000fe200000001c4 */
[----:B------:R-:W-:Y:S07]  /*8950*/  BSSY.RECONVERGENT B2, `(.L_x_117) ;  /* 0x0000015000027945 */ /* 0x000fee0003800200 */
[----:B------:R-:W-:-:S02]  /*8960*/  DMUL R194, RZ, R196 ;  /* 0x000000c4ffc27228 */ /* 0x000fc40000000000 */
        /* <DEDUP_REMOVED lines=19> */
.L_x_118:
[----:B------:R-:W-:Y:S05]  /*8aa0*/  BSYNC.RECONVERGENT B2 ;  /* 0x0000000000027941 */ /* 0x000fea0003800200 */
.L_x_117:
        /* <DEDUP_REMOVED lines=12> */
[----:B------:R-:W-:-:S08]  /*8b70*/  DADD R36, R194, -R182 ;  /* 0x00000000c2247229 */ /* 0x000fd000000008b6 */
[----:B------:R-:W-:Y:S01]  /*8b80*/  FFMA R38, RZ, R41, R181 ;  /* 0x00000029ff267223 */ /* 0x000fe200000000b5 */
[----:B------:R-:W-:-:S04]  /*8b90*/  DMUL R36, R36, R26 ;  /* 0x0000001a24247228 */ /* 0x000fc80000000000 */
[----:B------:R-:W-:-:S04]  /*8ba0*/  FSETP.GT.AND P0, PT, |R38|, 1.469367938527859385e-39, PT ;  /* 0x001000002600780b */ /* 0x000fc80003f04200 */
[----:B------:R-:W-:-:S09]  /*8bb0*/  DFMA R192, R138, R36, R144 ;  /* 0x000000248ac0722b */ /* 0x000fd20000000090 */
        /* <DEDUP_REMOVED lines=9> */
.L_x_120:
[----:B------:R-:W-:Y:S05]  /*8c50*/  BSYNC.RECONVERGENT B2 ;  /* 0x0000000000027941 */ /* 0x000fea0003800200 */
.L_x_119:
        /* <DEDUP_REMOVED lines=23> */
.L_x_122:
[----:B------:R-:W-:Y:S05]  /*8dd0*/  BSYNC.RECONVERGENT B2 ;  /* 0x0000000000027941 */ /* 0x000fea0003800200 */
.L_x_121:
        /* <DEDUP_REMOVED lines=12> */
[----:B------:R-:W-:-:S08]  /*8ea0*/  DFMA R36, RZ, R180, -R178 ;  /* 0x000000b4ff24722b */ /* 0x000fd000000008b2 */
[----:B------:R-:W-:-:S08]  /*8eb0*/  DMUL R36, R36, R26 ;  /* 0x0000001a24247228 */ /* 0x000fd00000000000 */
[----:B------:R-:W-:Y:S01]  /*8ec0*/  DFMA R192, R140, R36, R192 ;  /* 0x000000248cc0722b */ /* 0x000fe200000000c0 */
        /* <DEDUP_REMOVED lines=11> */
.L_x_124:
[----:B------:R-:W-:Y:S05]  /*8f80*/  BSYNC.RECONVERGENT B2 ;  /* 0x0000000000027941 */ /* 0x000fea0003800200 */
.L_x_123:
        /* <DEDUP_REMOVED lines=24> */
.L_x_126:
[----:B------:R-:W-:Y:S05]  /*9110*/  BSYNC.RECONVERGENT B2 ;  /* 0x0000000000027941 */ /* 0x000fea0003800200 */
.L_x_125:
        /* <DEDUP_REMOVED lines=14> */
[----:B------:R-:W-:Y:S01]  /*9200*/  FSETP.GT.AND P0, PT, |R36|, 1.469367938527859385e-39, PT ;  /* 0x001000002400780b */ /* 0x000fe20003f04200 */
[----:B------:R-:W-:-:S08]  /*9210*/  DADD R36, R190, -R188 ;  /* 0x00000000be247229 */ /* 0x000fd000000008bc */
[----:B------:R-:W-:-:S08]  /*9220*/  DMUL R36, R36, R26 ;  /* 0x0000001a24247228 */ /* 0x000fd00000000000 */
        /* <DEDUP_REMOVED lines=11> */
.L_x_128:
[----:B------:R-:W-:Y:S05]  /*92e0*/  BSYNC.RECONVERGENT B2 ;  /* 0x0000000000027941 */ /* 0x000fea0003800200 */
.L_x_127:
        /* <DEDUP_REMOVED lines=26> */
.L_x_130:
[----:B------:R-:W-:Y:S05]  /*9490*/  BSYNC.RECONVERGENT B2 ;  /* 0x0000000000027941 */ /* 0x000fea0003800200 */
.L_x_129:
[----:B------:R-:W-:Y:S01]  /*94a0*/  DADD R184, R36, -R184 ;  /* 0x0000000024b87229 */ /* 0x000fe200000008b8 */
[----:B------:R-:W-:Y:S01]  /*94b0*/  FSETP.GEU.AND P3, PT, |R101|, 6.5827683646048100446e-37, PT ;  /* 0x036000006500780b */ /* 0x000fe20003f6e200 */
[----:B------:R-:W0:Y:S01]  /*94c0*/  MUFU.RCP64H R37, R41 ;  /* 0x0000002900257308 */ /* 0x000e220000001800 */
[----:B------:R-:W-:Y:S01]  /*94d0*/  IMAD.MOV.U32 R36, RZ, RZ, 0x1 ;  /* 0x00000001ff247424 */ /* 0x000fe200078e00ff */
[----:B------:R-:W-:Y:S01]  /*94e0*/  DMUL R198, RZ, R30 ;  /* 0x0000001effc67228 */ /* 0x000fe20000000000 */
        /* <DEDUP_REMOVED lines=11> */
[----:B------:R-:W-:-:S08]  /*95a0*/  DFMA R30, RZ, R184, R198 ;  /* 0x000000b8ff1e722b */ /* 0x000fd000000000c6 */
[----:B------:R-:W-:-:S08]  /*95b0*/  DMUL R30, R30, R26 ;  /* 0x0000001a1e1e7228 */ /* 0x000fd00000000000 */
[----:B------:R-:W-:Y:S01]  /*95c0*/  DFMA R200, R138, R30, R144 ;  /* 0x0000001e8ac8722b */ /* 0x000fe20000000090 */
[----:B------:R-:W-:Y:S10]  /*95d0*/  @P0 BRA P3, `(.L_x_132) ;  /* 0x0000000000200947 */ /* 0x000ff40001800000 */
        /* <DEDUP_REMOVED lines=8> */
.L_x_132:
[----:B------:R-:W-:Y:S05]  /*9660*/  BSYNC.RECONVERGENT B2 ;  /* 0x0000000000027941 */ /* 0x000fea0003800200 */
.L_x_131:
[----:B------:R-:W0:Y:S01]  /*9670*/  MUFU.RCP64H R31, R147 ;  /* 0x00000093001f7308 */ /* 0x000e220000001800 */
[----:B------:R-:W-:Y:S01]  /*9680*/  IMAD.MOV.U32 R30, RZ, RZ, 0x1 ;  /* 0x00000001ff1e7424 */ /* 0x000fe200078e00ff */
[----:B------:R-:W-:Y:S01]  /*9690*/  DMUL R40, RZ, R34 ;  /* 0x00000022ff287228 */ /* 0x000fe20000000000 */
        /* <DEDUP_REMOVED lines=24> */
.L_x_134:
[----:B------:R-:W-:Y:S05]  /*9820*/  BSYNC.RECONVERGENT B2 ;  /* 0x0000000000027941 */ /* 0x000fea0003800200 */
.L_x_133:
[----:B------:R-:W0:Y:S01]  /*9830*/  MUFU.RCP64H R37, R147 ;  /* 0x0000009300257308 */ /* 0x000e220000001800 */
[----:B------:R-:W-:Y:S01]  /*9840*/  IMAD.MOV.U32 R36, RZ, RZ, 0x1 ;  /* 0x00000001ff247424 */ /* 0x000fe200078e00ff */
[----:B------:R-:W-:Y:S01]  /*9850*/  DMUL R182, RZ, R182 ;  /* 0x000000b6ffb67228 */ /* 0x000fe20000000000 */
[----:B------:R-:W-:Y:S01]  /*9860*/  FSETP.GEU.AND P3, PT, |R67|, 6.5827683646048100446e-37, PT ;  /* 0x036000004300780b */ /* 0x000fe20003f6e200 */
[----:B------:R-:W-:Y:S01]  /*9870*/  DFMA R202, RZ, R178, R148 ;  /* 0x000000b2ffca722b */ /* 0x000fe20000000094 */
[----:B------:R-:W-:Y:S07]  /*9880*/  BSSY.RECONVERGENT B2, `(.L_x_135) ;  /* 0x0000019000027945 */ /* 0x000fee0003800200 */
[----:B------:R-:W-:-:S02]  /*9890*/  DMUL R202, R202, R26 ;  /* 0x0000001acaca7228 */ /* 0x000fc40000000000 */
[----:B0-----:R-:W-:-:S06]  /*98a0*/  DFMA R38, -R146, R36, 1 ;  /* 0x3ff000009226742b */ /* 0x001fcc0000000124 */
[----:B------:R-:W-:Y:S02]  /*98b0*/  DMUL R202, R140, R202 ;  /* 0x000000ca8cca7228 */ /* 0x000fe40000000000 */
        /* <DEDUP_REMOVED lines=21> */
.L_x_136:
[----:B------:R-:W-:Y:S05]  /*9a10*/  BSYNC.RECONVERGENT B2 ;  /* 0x0000000000027941 */ /* 0x000fea0003800200 */
.L_x_135:
[----:B------:R-:W-:Y:S01]  /*9a20*/  DMUL R188, RZ, R188 ;  /* 0x000000bcffbc7228 */ /* 0x000fe20000000000 */
[----:B------:R-:W-:Y:S01]  /*9a30*/  BSSY.RECONVERGENT B0, `(.L_x_137) ;  /* 0x000006a000007945 */ /* 0x000fe20003800200 */
[----:B------:R-:W-:Y:S02]  /*9a40*/  DFMA R38, RZ, R174, R40 ;  /* 0x000000aeff26722b */ /* 0x000fe40000000028 */
[----:B------:R-:W-:Y:S02]  /*9a50*/  DADD R122, R164, R184 ;  /* 0x00000000a47a7229 */ /* 0x000fe400000000b8 */
[----:B------:R-:W-:Y:S02]  /*9a60*/  DFMA R124, RZ, R178, R34 ;  /* 0x000000b2ff7c722b */ /* 0x000fe40000000022 */
[----:B------:R-:W-:Y:S02]  /*9a70*/  DFMA R120, RZ, R36, R188 ;  /* 0x00000024ff78722b */ /* 0x000fe400000000bc */
[----:B------:R-:W-:-:S02]  /*9a80*/  DMUL R38, R38, R26 ;  /* 0x0000001a26267228 */ /* 0x000fc40000000000 */
[-C--:B------:R-:W-:Y:S02]  /*9a90*/  DMUL R122, R122, R26.reuse ;  /* 0x0000001a7a7a7228 */ /* 0x080fe40000000000 */
[-C--:B------:R-:W-:Y:S02]  /*9aa0*/  DMUL R124, R124, R26.reuse ;  /* 0x0000001a7c7c7228 */ /* 0x080fe40000000000 */
[----:B------:R-:W-:Y:S02]  /*9ab0*/  DMUL R120, R120, R26 ;  /* 0x0000001a78787228 */ /* 0x000fe40000000000 */
[----:B------:R-:W-:Y:S02]  /*9ac0*/  DADD R28, R198, R28 ;  /* 0x00000000c61c7229 */ /* 0x000fe4000000001c */
[----:B------:R-:W-:Y:S02]  /*9ad0*/  DMUL R122, R138, R122 ;  /* 0x0000007a8a7a7228 */ /* 0x000fe40000000000 */
[----:B------:R-:W-:-:S02]  /*9ae0*/  DMUL R124, R140, R124 ;  /* 0x0000007c8c7c7228 */ /* 0x000fc40000000000 */
[----:B------:R-:W-:Y:S02]  /*9af0*/  DFMA R120, R138, R120, R144 ;  /* 0x000000788a78722b */ /* 0x000fe40000000090 */
[----:B------:R-:W-:Y:S02]  /*9b00*/  DMUL R28, R28, R26 ;  /* 0x0000001a1c1c7228 */ /* 0x000fe40000000000 */
[----:B------:R-:W-:Y:S02]  /*9b10*/  DFMA R122, R142, R8, R122 ;  /* 0x000000088e7a722b */ /* 0x000fe4000000007a */
[----:B------:R-:W-:Y:S02]  /*9b20*/  DADD R198, -R184, R198 ;  /* 0x00000000b8c67229 */ /* 0x000fe400000001c6 */
[----:B------:R-:W-:Y:S02]  /*9b30*/  DFMA R38, R140, R38, R120 ;  /* 0x000000268c26722b */ /* 0x000fe40000000078 */
[----:B------:R-:W-:-:S02]  /*9b40*/  DADD R120, R148, R172 ;  /* 0x0000000094787229 */ /* 0x000fc400000000ac */
[----:B------:R-:W-:Y:S02]  /*9b50*/  DADD R196, R196, R182 ;  /* 0x00000000c4c47229 */ /* 0x000fe400000000b6 */
[----:B------:R-:W-:Y:S02]  /*9b60*/  DADD R176, R188, R176 ;  /* 0x00000000bcb07229 */ /* 0x000fe400000000b0 */
[----:B------:R-:W-:Y:S02]  /*9b70*/  DFMA R160, R38, R20, R160 ;  /* 0x0000001426a0722b */ /* 0x000fe400000000a0 */
[----:B------:R-:W-:Y:S02]  /*9b80*/  DMUL R120, R120, R26 ;  /* 0x0000001a78787228 */ /* 0x000fe40000000000 */
[----:B------:R-:W-:Y:S02]  /*9b90*/  DADD R38, R194, R30 ;  /* 0x00000000c2267229 */ /* 0x000fe4000000001e */
[----:B------:R-:W-:-:S02]  /*9ba0*/  DADD R188, R188, -R36 ;  /* 0x00000000bcbc7229 */ /* 0x000fc40000000824 */
[----:B------:R-:W-:Y:S02]  /*9bb0*/  DADD R182, R182, -R30 ;  /* 0x00000000b6b67229 */ /* 0x000fe4000000081e */
[----:B------:R-:W-:Y:S02]  /*9bc0*/  DFMA R120, R140, R120, R122 ;  /* 0x000000788c78722b */ /* 0x000fe4000000007a */
[----:B------:R-:W-:Y:S02]  /*9bd0*/  DMUL R38, R38, R26 ;  /* 0x0000001a26267228 */ /* 0x000fe40000000000 */
[----:B------:R-:W-:Y:S02]  /*9be0*/  DFMA R122, RZ, R180, R32 ;  /* 0x000000b4ff7a722b */ /* 0x000fe40000000020 */
[----:B------:R-:W-:Y:S02]  /*9bf0*/  DFMA R164, RZ, R184, R164 ;  /* 0x000000b8ffa4722b */ /* 0x000fe400000000a4 */
[----:B------:R-:W-:-:S02]  /*9c00*/  DFMA R30, RZ, R30, R194 ;  /* 0x0000001eff1e722b */ /* 0x000fc400000000c2 */
[----:B------:R-:W-:Y:S02]  /*9c10*/  DFMA R38, R138, R38, R144 ;  /* 0x000000268a26722b */ /* 0x000fe40000000090 */
[-C--:B------:R-:W-:Y:S02]  /*9c20*/  DMUL R122, R122, R26.reuse ;  /* 0x0000001a7a7a7228 */ /* 0x080fe40000000000 */
[-C--:B------:R-:W-:Y:S02]  /*9c30*/  DMUL R196, R196, R26.reuse ;  /* 0x0000001ac4c47228 */ /* 0x080fe40000000000 */
[----:B------:R-:W-:Y:S02]  /*9c40*/  DMUL R198, R198, R26 ;  /* 0x0000001ac6c67228 */ /* 0x000fe40000000000 */
[----:B------:R-:W-:Y:S02]  /*9c50*/  DFMA R34, RZ, R174, -R34 ;  /* 0x000000aeff22722b */ /* 0x000fe40000000822 */
[----:B------:R-:W-:-:S02]  /*9c60*/  DFMA R38, R140, R122, R38 ;  /* 0x0000007a8c26722b */ /* 0x000fc40000000026 */
[----:B------:R-:W-:Y:S02]  /*9c70*/  DADD R122, R190, R36 ;  /* 0x00000000be7a7229 */ /* 0x000fe40000000024 */
[----:B------:R-:W-:Y:S02]  /*9c80*/  DFMA R36, RZ, R36, R190 ;  /* 0x00000024ff24722b */ /* 0x000fe400000000be */
[----:B------:R-:W-:Y:S02]  /*9c90*/  DMUL R188, R188, R26 ;  /* 0x0000001abcbc7228 */ /* 0x000fe40000000000 */
[----:B------:R-:W-:Y:S02]  /*9ca0*/  DFMA R174, RZ, R174, R178 ;  /* 0x000000aeffae722b */ /* 0x000fe400000000b2 */
[-C--:B------:R-:W-:Y:S02]  /*9cb0*/  DMUL R122, R122, R26.reuse ;  /* 0x0000001a7a7a7228 */ /* 0x080fe40000000000 */
[----:B------:R-:W-:-:S02]  /*9cc0*/  DMUL R36, R36, R26 ;  /* 0x0000001a24247228 */ /* 0x000fc40000000000 */
[-C--:B------:R-:W-:Y:S02]  /*9cd0*/  DMUL R164, R164, R26.reuse ;  /* 0x0000001aa4a47228 */ /* 0x080fe40000000000 */
[----:B------:R-:W-:Y:S02]  /*9ce0*/  DMUL R30, R30, R26 ;  /* 0x0000001a1e1e7228 */ /* 0x000fe40000000000 */
[----:B------:R-:W-:Y:S02]  /*9cf0*/  DFMA R122, R138, R122, R124 ;  /* 0x0000007a8a7a722b */ /* 0x000fe4000000007c */
[--C-:B------:R-:W-:Y:S02]  /*9d00*/  DADD R124, R40, R32.reuse ;  /* 0x00000000287c7229 */ /* 0x100fe40000000020 */
[----:B------:R-:W-:Y:S02]  /*9d10*/  DFMA R32, RZ, R178, -R32 ;  /* 0x000000b2ff20722b */ /* 0x000fe40000000820 */
[----:B------:R-:W-:-:S02]  /*9d20*/  DMUL R196, R138, R196 ;  /* 0x000000c48ac47228 */ /* 0x000fc40000000000 */
[----:B------:R-:W-:Y:S02]  /*9d30*/  DMUL R198, R138, R198 ;  /* 0x000000c68ac67228 */ /* 0x000fe40000000000 */
[-C--:B------:R-:W-:Y:S02]  /*9d40*/  DMUL R124, R124, R26.reuse ;  /* 0x0000001a7c7c7228 */ /* 0x080fe40000000000 */
[-C--:B------:R-:W-:Y:S02]  /*9d50*/  DMUL R32, R32, R26.reuse ;  /* 0x0000001a20207228 */ /* 0x080fe40000000000 */
[----:B------:R-:W-:Y:S02]  /*9d60*/  DMUL R176, R176, R26 ;  /* 0x0000001ab0b07228 */ /* 0x000fe40000000000 */
[----:B------:R-:W-:Y:S02]  /*9d70*/  DFMA R166, R166, R20, R168 ;  /* 0x00000014a6a6722b */ /* 0x000fe400000000a8 */
[----:B------:R-:W-:-:S02]  /*9d80*/  DMUL R124, R140, R124 ;  /* 0x0000007c8c7c7228 */ /* 0x000fc40000000000 */
[----:B------:R-:W-:Y:S02]  /*9d90*/  DFMA R188, R138, R188, R144 ;  /* 0x000000bc8abc722b */ /* 0x000fe40000000090 */
[----:B------:R-:W-:Y:S02]  /*9da0*/  DMUL R182, R182, R26 ;  /* 0x0000001ab6b67228 */ /* 0x000fe40000000000 */
[----:B------:R-:W-:Y:S02]  /*9db0*/  DMUL R32, R140, R32 ;  /* 0x000000208c207228 */ /* 0x000fe40000000000 */
[----:B------:R-:W-:Y:S02]  /*9dc0*/  DFMA R28, R138, R28, R124 ;  /* 0x0000001c8a1c722b */ /* 0x000fe4000000007c */
[----:B------:R-:W-:Y:S02]  /*9dd0*/  DFMA R124, RZ, R178, R40 ;  /* 0x000000b2ff7c722b */ /* 0x000fe40000000028 */
[----:B------:R-:W-:-:S02]  /*9de0*/  DADD R40, R40, -R172 ;  /* 0x0000000028287229 */ /* 0x000fc400000008ac */
[--C-:B------:R-:W-:Y:S02]  /*9df0*/  DFMA R172, RZ, R172, R148.reuse ;  /* 0x000000acffac722b */ /* 0x100fe40000000094 */
[----:B------:R-:W-:Y:S02]  /*9e00*/  DFMA R148, RZ, R180, R148 ;  /* 0x000000b4ff94722b */ /* 0x000fe40000000094 */
[----:B------:R-:W-:Y:S02]  /*9e10*/  DMUL R124, R124, R26 ;  /* 0x0000001a7c7c7228 */ /* 0x000fe40000000000 */
[----:B------:R-:W-:Y:S02]  /*9e20*/  DFMA R178, RZ, R178, R180 ;  /* 0x000000b2ffb2722b */ /* 0x000fe400000000b4 */
[C-C-:B------:R-:W-:Y:S02]  /*9e30*/  DFMA R164, R138.reuse, R164, R144.reuse ;  /* 0x000000a48aa4722b */ /* 0x140fe40000000090 */
[----:B------:R-:W-:-:S02]  /*9e40*/  DFMA R30, R138, R30, R144 ;  /* 0x0000001e8a1e722b */ /* 0x000fc40000000090 */
[----:B------:R-:W-:Y:S02]  /*9e50*/  DMUL R124, R140, R124 ;  /* 0x0000007c8c7c7228 */ /* 0x000fe40000000000 */
[C---:B------:R-:W-:Y:S02]  /*9e60*/  DFMA R196, R142.reuse, R8, R196 ;  /* 0x000000088ec4722b */ /* 0x040fe400000000c4 */
[----:B------:R-:W-:Y:S02]  /*9e70*/  DFMA R198, R142, R6, R198 ;  /* 0x000000068ec6722b */ /* 0x000fe400000000c6 */
[----:B------:R-:W-:Y:S02]  /*9e80*/  DMUL R172, R172, R26 ;  /* 0x0000001aacac7228 */ /* 0x000fe40000000000 */
[----:B------:R-:W-:Y:S02]  /*9e90*/  DFMA R36, R138, R36, R124 ;  /* 0x000000248a24722b */ /* 0x000fe4000000007c */
[----:B------:R-:W-:-:S02]  /*9ea0*/  DMUL R124, R34, R26 ;  /* 0x0000001a227c7228 */ /* 0x000fc40000000000 */
[-C--:B------:R-:W-:Y:S02]  /*9eb0*/  DMUL R148, R148, R26.reuse ;  /* 0x0000001a94947228 */ /* 0x080fe40000000000 */
[-C--:B------:R-:W-:Y:S02]  /*9ec0*/  DMUL R40, R40, R26.reuse ;  /* 0x0000001a28287228 */ /* 0x080fe40000000000 */
[----:B------:R-:W-:Y:S02]  /*9ed0*/  DMUL R178, R178, R26 ;  /* 0x0000001ab2b27228 */ /* 0x000fe40000000000 */
[----:B------:R-:W-:Y:S02]  /*9ee0*/  DFMA R176, R138, R176, R144 ;  /* 0x000000b08ab0722b */ /* 0x000fe40000000090 */
[----:B------:R-:W-:Y:S02]  /*9ef0*/  DMUL R174, R174, R26 ;  /* 0x0000001aaeae7228 */ /* 0x000fe40000000000 */
[----:B------:R-:W-:-:S02]  /*9f00*/  DFMA R124, R140, R124, R188 ;  /* 0x0000007c8c7c722b */ /* 0x000fc400000000bc */
[----:B------:R-:W-:Y:S02]  /*9f10*/  DFMA R144, R28, R18, R166 ;  /* 0x000000121c90722b */ /* 0x000fe400000000a6 */
[-C--:B------:R-:W-:Y:S02]  /*9f20*/  DFMA R146, R192, R20.reuse, R150 ;  /* 0x00000014c092722b */ /* 0x080fe40000000096 */
[-C--:B------:R-:W-:Y:S02]  /*9f30*/  DFMA R154, R200, R20.reuse, R154 ;  /* 0x00000014c89a722b */ /* 0x080fe4000000009a */
[-C--:B------:R-:W-:Y:S02]  /*9f40*/  DFMA R156, R202, R20.reuse, R156 ;  /* 0x00000014ca9c722b */ /* 0x080fe4000000009c */
[----:B------:R-:W-:Y:S02]  /*9f50*/  DFMA R38, R38, R20, R162 ;  /* 0x000000142626722b */ /* 0x000fe400000000a2 */
[----:B------:R-:W-:-:S02]  /*9f60*/  DFMA R32, R138, R182, R32 ;  /* 0x000000b68a20722b */ /* 0x000fc40000000020 */
[C---:B------:R-:W-:Y:S02]  /*9f70*/  DFMA R34, R140.reuse, R172, R164 ;  /* 0x000000ac8c22722b */ /* 0x040fe400000000a4 */
[C---:B------:R-:W-:Y:S02]  /*9f80*/  DFMA R30, R140.reuse, R148, R30 ;  /* 0x000000948c1e722b */ /* 0x040fe4000000001e */
[C---:B------:R-:W-:Y:S02]  /*9f90*/  DFMA R40, R140.reuse, R40, R198 ;  /* 0x000000288c28722b */ /* 0x040fe400000000c6 */
[----:B------:R-:W-:Y:S02]  /*9fa0*/  DFMA R178, R140, R178, R196 ;  /* 0x000000b28cb2722b */ /* 0x000fe400000000c4 */
[----:B------:R-:W-:Y:S02]  /*9fb0*/  DFMA R120, R120, R20, R170 ;  /* 0x000000147878722b */ /* 0x000fe400000000aa */
[----:B------:R-:W-:-:S02]  /*9fc0*/  DADD R28, -RZ, |R86| ;  /* 0x00000000ff1c7229 */ /* 0x000fc40000000556 */
[----:B------:R-:W-:Y:S02]  /*9fd0*/  DFMA R152, R186, R20, R152 ;  /* 0x00000014ba98722b */ /* 0x000fe40000000098 */
[----:B------:R-:W-:Y:S02]  /*9fe0*/  DFMA R148, R140, R174, R176 ;  /* 0x000000ae8c94722b */ /* 0x000fe400000000b0 */
[----:B------:R-:W-:Y:S02]  /*9ff0*/  DFMA R122, R122, R20, R158 ;  /* 0x000000147a7a722b */ /* 0x000fe4000000009e */
[-C--:B------:R-:W-:Y:S02]  /*a000*/  DFMA R168, R124, R18.reuse, R160 ;  /* 0x000000127ca8722b */ /* 0x080fe400000000a0 */
[-C--:B------:R-:W-:Y:S01]  /*a010*/  DFMA R162, R32, R18.reuse, R156 ;  /* 0x0000001220a2722b */ /* 0x080fe2000000009c */
[----:B------:R-:W-:Y:S01]  /*a020*/  MOV R140, R28 ;  /* 0x0000001c008c7202 */ /* 0x000fe20000000f00 */
[----:B------:R-:W-:-:S02]  /*a030*/  DFMA R146, R178, R18, R146 ;  /* 0x00000012b292722b */ /* 0x000fc40000000092 */
[-C--:B------:R-:W-:Y:S02]  /*a040*/  DFMA R158, R40, R18.reuse, R154 ;  /* 0x00000012289e722b */ /* 0x080fe4000000009a */
[-C--:B------:R-:W-:Y:S02]  /*a050*/  DFMA R170, R30, R18.reuse, R38 ;  /* 0x000000121eaa722b */ /* 0x080fe40000000026 */
[-C--:B------:R-:W-:Y:S02]  /*a060*/  DFMA R160, R34, R18.reuse, R120 ;  /* 0x0000001222a0722b */ /* 0x080fe40000000078 */
[-C--:B------:R-:W-:Y:S02]  /*a070*/  DFMA R148, R148, R18.reuse, R152 ;  /* 0x000000129494722b */ /* 0x080fe40000000098 */
[----:B------:R-:W-:Y:S01]  /*a080*/  DFMA R164, R36, R18, R122 ;  /* 0x0000001224a4722b */ /* 0x000fe2000000007a */
[----:B------:R-:W-:Y:S01]  /*a090*/  IMAD.MOV.U32 R153, RZ, RZ, 0x40140000 ;  /* 0x40140000ff997424 */ /* 0x000fe200078e00ff */
[----:B------:R-:W-:Y:S01]  /*a0a0*/  MOV R36, 0xa0d0 ;  /* 0x0000a0d000247802 */ /* 0x000fe20000000f00 */
[----:B------:R-:W-:-:S08]  /*a0b0*/  IMAD.MOV.U32 R37, RZ, RZ, R29 ;  /* 0x000000ffff257224 */ /* 0x000fd000078e001d */
[----:B------:R-:W-:Y:S05]  /*a0c0*/  CALL.REL.NOINC `($_Z15kernelKboundaryPddddddddPKdS1_S1_S1_iS1_S1_S1_S1_S1_S1_S1_iid$__internal_accurate_pow) ;  /* 0x0000007000887944 */ /* 0x000fea0003c00000 */
[----:B------:R-:W-:Y:S05]  /*a0d0*/  BSYNC.RECONVERGENT B0 ;  /* 0x0000000000007941 */ /* 0x000fea0003800200 */
.L_x_137:
[----:B------:R-:W0:Y:S01]  /*a0e0*/  MUFU.RCP64H R29, 6 ;  /* 0x40180000001d7908 */ /* 0x000e220000001800 */
[----:B------:R-:W-:Y:S02]  /*a0f0*/  HFMA2 R35, -RZ, RZ, 2.046875, 0 ;  /* 0x40180000ff237431 */ /* 0x000fe400000001ff */
[----:B------:R-:W-:Y:S01]  /*a100*/  IMAD.MOV.U32 R34, RZ, RZ, 0x0 ;  /* 0x00000000ff227424 */ /* 0x000fe200078e00ff */
[----:B------:R-:W-:Y:S01]  /*a110*/  DADD R32, R136, -R206 ;  /* 0x0000000088207229 */ /* 0x000fe200000008ce */
[----:B------:R-:W-:Y:S01]  /*a120*/  IMAD.MOV.U32 R28, RZ, RZ, 0x1 ;  /* 0x00000001ff1c7424 */ /* 0x000fe200078e00ff */
[----:B------:R-:W-:Y:S01]  /*a130*/  LOP3.LUT P0, RZ, R0, 0x20, RZ, 0xc0, !PT ;  /* 0x0000002000ff7812 */ /* 0x000fe2000780c0ff */
[----:B------:R-:W-:Y:S01]  /*a140*/  IMAD.MOV.U32 R41, RZ, RZ, R125 ;  /* 0x000000ffff297224 */ /* 0x000fe200078e007d */
[----:B------:R-:W-:Y:S05]  /*a150*/  BSSY.RECONVERGENT B2, `(.L_x_138) ;  /* 0x000001a000027945 */ /* 0x000fea0003800200 */
[----:B------:R-:W-:-:S02]  /*a160*/  DADD R138, -RZ, -R40 ;  /* 0x00000000ff8a7229 */ /* 0x000fc40000000928 */
[----:B0-----:R-:W-:-:S08]  /*a170*/  DFMA R30, R28, -R34, 1 ;  /* 0x3ff000001c1e742b */ /* 0x001fd00000000822 */
[----:B------:R-:W-:Y:S02]  /*a180*/  FSEL R166, R138, R40, !P0 ;  /* 0x000000288aa67208 */ /* 0x000fe40004000000 */
[----:B------:R-:W-:Y:S01]  /*a190*/  FSEL R138, R139, R125, !P0 ;  /* 0x0000007d8b8a7208 */ /* 0x000fe20004000000 */
        /* <DEDUP_REMOVED lines=14> */
[----:B------:R-:W-:Y:S01]  /*a280*/  IMAD.MOV.U32 R124, RZ, RZ, R30 ;  /* 0x000000ffff7c7224 */ /* 0x000fe200078e001e */
[----:B------:R-:W-:Y:S01]  /*a290*/  MOV R125, R31 ;  /* 0x0000001f007d7202 */ /* 0x000fe20000000f00 */
[----:B------:R-:W-:Y:S01]  /*a2a0*/  IMAD.MOV.U32 R38, RZ, RZ, RZ ;  /* 0x000000ffff267224 */ /* 0x000fe200078e00ff */
[----:B------:R-:W-:Y:S01]  /*a2b0*/  MOV R36, 0xa2e0 ;  /* 0x0000a2e000247802 */ /* 0x000fe20000000f00 */
[----:B------:R-:W-:-:S07]  /*a2c0*/  IMAD.MOV.U32 R37, RZ, RZ, 0x40180000 ;  /* 0x40180000ff257424 */ /* 0x000fce00078e00ff */
[----:B------:R-:W-:Y:S05]  /*a2d0*/  CALL.REL.NOINC `($__internal_1_$__cuda_sm20_div_rn_f64_full) ;  /* 0x0000006400bc7944 */ /* 0x000fea0003c00000 */
[----:B------:R-:W-:-:S07]  /*a2e0*/  IMAD.MOV.U32 R39, RZ, RZ, R127 ;  /* 0x000000ffff277224 */ /* 0x000fce00078e007f */
.L_x_139:
[----:B------:R-:W-:Y:S05]  /*a2f0*/  BSYNC.RECONVERGENT B2 ;  /* 0x0000000000027941 */ /* 0x000fea0003800200 */
.L_x_138:
[----:B------:R-:W0:Y:S01]  /*a300*/  MUFU.RCP64H R35, 6 ;  /* 0x4018000000237908 */ /* 0x000e220000001800 */
[----:B------:R-:W-:Y:S01]  /*a310*/  MOV R40, 0x0 ;  /* 0x0000000000287802 */ /* 0x000fe20000000f00 */
[----:B------:R-:W-:Y:S01]  /*a320*/  IMAD.MOV.U32 R41, RZ, RZ, 0x40180000 ;  /* 0x40180000ff297424 */ /* 0x000fe200078e00ff */
[----:B------:R-:W-:Y:S01]  /*a330*/  DSETP.GT.AND P0, PT, R136, R206, PT ;  /* 0x000000ce8800722a */ /* 0x000fe20003f04000 */
[----:B------:R-:W-:Y:S01]  /*a340*/  IMAD.MOV.U32 R34, RZ, RZ, 0x1 ;  /* 0x00000001ff227424 */ /* 0x000fe200078e00ff */
[----:B------:R-:W-:Y:S01]  /*a350*/  BSSY.RECONVERGENT B2, `(.L_x_140) ;  /* 0x0000019000027945 */ /* 0x000fe20003800200 */
[----:B------:R-:W-:-:S03]  /*a360*/  IMAD.MOV.U32 R30, RZ, RZ, RZ ;  /* 0x000000ffff1e7224 */ /* 0x000fc600078e00ff */
[----:B------:R-:W-:Y:S01]  /*a370*/  FSEL R31, RZ, 1.875, !P0 ;  /* 0x3ff00000ff1f7808 */ /* 0x000fe20004000000 */
        /* <DEDUP_REMOVED lines=13> */
[----:B------:R-:W-:-:S08]  /*a450*/  DMUL R40, R30, R38 ;  /* 0x000000261e287228 */ /* 0x000fd00000000000 */
[----:B------:R-:W-:-:S05]  /*a460*/  FFMA R34, RZ, 2.375, R127 ;  /* 0x40180000ff227823 */ /* 0x000fca000000007f */
[----:B------:R-:W-:-:S13]  /*a470*/  FSETP.GT.AND P3, PT, |R34|, 1.469367938527859385e-39, PT ;  /* 0x001000002200780b */ /* 0x000fda0003f64200 */
[----:B------:R-:W-:Y:S05]  /*a480*/  @P3 BRA P0, `(.L_x_141) ;  /* 0x0000000000143947 */ /* 0x000fea0000000000 */
[----:B------:R-:W-:Y:S01]  /*a490*/  MOV R38, RZ ;  /* 0x000000ff00267202 */ /* 0x000fe20000000f00 */
[----:B------:R-:W-:Y:S01]  /*a4a0*/  IMAD.MOV.U32 R37, RZ, RZ, 0x40180000 ;  /* 0x40180000ff257424 */ /* 0x000fe200078e00ff */
[----:B------:R-:W-:-:S07]  /*a4b0*/  MOV R36, 0xa4d0 ;  /* 0x0000a4d000247802 */ /* 0x000fce0000000f00 */
[----:B------:R-:W-:Y:S05]  /*a4c0*/  CALL.REL.NOINC `($__internal_1_$__cuda_sm20_div_rn_f64_full) ;  /* 0x0000006400407944 */ /* 0x000fea0003c00000 */
[----:B------:R-:W-:-:S07]  /*a4d0*/  IMAD.MOV.U32 R126, RZ, RZ, R38 ;  /* 0x000000ffff7e7224 */ /* 0x000fce00078e0026 */
.L_x_141:
[----:B------:R-:W-:Y:S05]  /*a4e0*/  BSYNC.RECONVERGENT B2 ;  /* 0x0000000000027941 */ /* 0x000fea0003800200 */
.L_x_140:
[----:B------:R-:W-:Y:S01]  /*a4f0*/  DSETP.GT.AND P0, PT, R136, R10, PT ;  /* 0x0000000a8800722a */ /* 0x000fe20003f04000 */
[----:B------:R-:W-:Y:S01]  /*a500*/  IMAD.MOV.U32 R34, RZ, RZ, RZ ;  /* 0x000000ffff227224 */ /* 0x000fe200078e00ff */
[----:B------:R-:W-:Y:S01]  /*a510*/  DADD R36, -RZ, |R86| ;  /* 0x00000000ff247229 */ /* 0x000fe20000000556 */
[----:B------:R-:W-:Y:S01]  /*a520*/  BSSY.RECONVERGENT B0, `(.L_x_142) ;  /* 0x0000007000007945 */ /* 0x000fe20003800200 */
[----:B------:R-:W-:Y:S02]  /*a530*/  IMAD.MOV.U32 R153, RZ, RZ, 0x40080000 ;  /* 0x40080000ff997424 */ /* 0x000fe400078e00ff */
[----:B------:R-:W-:-:S06]  /*a540*/  FSEL R35, RZ, 1.875, !P0 ;  /* 0x3ff00000ff237808 */ /* 0x000fcc0004000000 */
[----:B------:R-:W-:Y:S01]  /*a550*/  DFMA R136, R34, -R126, R40 ;  /* 0x8000007e2288722b */ /* 0x000fe20000000028 */
[----:B------:R-:W-:Y:S02]  /*a560*/  MOV R140, R36 ;  /* 0x00000024008c7202 */ /* 0x000fe40000000f00 */
[----:B------:R-:W-:-:S08]  /*a570*/  MOV R36, 0xa590 ;  /* 0x0000a59000247802 */ /* 0x000fd00000000f00 */
[----:B------:R-:W-:Y:S05]  /*a580*/  CALL.REL.NOINC `($_Z15kernelKboundaryPddddddddPKdS1_S1_S1_iS1_S1_S1_S1_S1_S1_S1_iid$__internal_accurate_pow) ;  /* 0x0000006c00587944 */ /* 0x000fea0003c00000 */
[----:B------:R-:W-:Y:S05]  /*a590*/  BSYNC.RECONVERGENT B0 ;  /* 0x0000000000007941 */ /* 0x000fea0003800200 */
.L_x_142:
[----:B------:R-:W0:Y:S01]  /*a5a0*/  MUFU.RCP64H R37, R135 ;  /* 0x0000008700257308 */ /* 0x000e220000001800 */
[----:B------:R-:W-:Y:S01]  /*a5b0*/  IMAD.MOV.U32 R36, RZ, RZ, 0x1 ;  /* 0x00000001ff247424 */ /* 0x000fe200078e00ff */
[----:B------:R-:W-:Y:S01]  /*a5c0*/  DMUL R32, R32, R30 ;  /* 0x0000001e20207228 */ /* 0x000fe20000000000 */
[----:B------:R-:W-:Y:S01]  /*a5d0*/  IMAD.MOV.U32 R41, RZ, RZ, R125 ;  /* 0x000000ffff297224 */ /* 0x000fe200078e007d */
[----:B------:R-:W-:Y:S01]  /*a5e0*/  LOP3.LUT P0, RZ, R0, 0x20, RZ, 0xc0, !PT ;  /* 0x0000002000ff7812 */ /* 0x000fe2000780c0ff */
[----:B------:R-:W-:Y:S07]  /*a5f0*/  BSSY.RECONVERGENT B2, `(.L_x_143) ;  /* 0x0000018000027945 */ /* 0x000fee0003800200 */
[----:B------:R-:W-:Y:S01]  /*a600*/  FSETP.GEU.AND P3, PT, |R33|, 6.5827683646048100446e-37, PT ;  /* 0x036000002100780b */ /* 0x000fe20003f6e200 */
        /* <DEDUP_REMOVED lines=22> */
.L_x_144:
[----:B------:R-:W-:Y:S05]  /*a770*/  BSYNC.RECONVERGENT B2 ;  /* 0x0000000000027941 */ /* 0x000fea0003800200 */
.L_x_143:
[----:B------:R-:W0:Y:S01]  /*a780*/  MUFU.RCP64H R33, R133 ;  /* 0x0000008500217308 */ /* 0x000e220000001800 */
[----:B------:R-:W-:Y:S01]  /*a790*/  IMAD.MOV.U32 R32, RZ, RZ, 0x1 ;  /* 0x00000001ff207424 */ /* 0x000fe200078e00ff */
[----:B------:R-:W-:Y:S01]  /*a7a0*/  DMUL R124, R28, R34 ;  /* 0x000000221c7c7228 */ /* 0x000fe20000000000 */
[----:B------:R-:W-:Y:S09]  /*a7b0*/  BSSY.RECONVERGENT B2, `(.L_x_145) ;  /* 0x0000013000027945 */ /* 0x000ff20003800200 */
        /* <DEDUP_REMOVED lines=18> */
.L_x_146:
[----:B------:R-:W-:Y:S05]  /*a8e0*/  BSYNC.RECONVERGENT B2 ;  /* 0x0000000000027941 */ /* 0x000fea0003800200 */
.L_x_145:
[----:B------:R-:W0:Y:S01]  /*a8f0*/  MUFU.RCP64H R35, R133 ;  /* 0x0000008500237308 */ /* 0x000e220000001800 */
[----:B------:R-:W-:Y:S01]  /*a900*/  IMAD.MOV.U32 R34, RZ, RZ, 0x1 ;  /* 0x00000001ff227424 */ /* 0x000fe200078e00ff */
[----:B------:R-:W-:Y:S01]  /*a910*/  DSETP.GT.AND P0, PT, R86, R10, PT ;  /* 0x0000000a5600722a */ /* 0x000fe20003f04000 */
[----:B------:R-:W-:Y:S01]  /*a920*/  MOV R32, RZ ;  /* 0x000000ff00207202 */ /* 0x000fe20000000f00 */
        /* <DEDUP_REMOVED lines=20> */
[----:B------:R-:W-:-:S07]  /*aa70*/  IMAD.MOV.U32 R126, RZ, RZ, R38 ;  /* 0x000000ffff7e7224 */ /* 0x000fce00078e0026 */
.L_x_148:
[----:B------:R-:W-:Y:S05]  /*aa80*/  BSYNC.RECONVERGENT B2 ;  /* 0x0000000000027941 */ /* 0x000fea0003800200 */
.L_x_147:
        /* <DEDUP_REMOVED lines=8> */
[----:B------:R-:W-:-:S02]  /*ab10*/  LOP3.LUT P0, RZ, R0, 0x80, RZ, 0xc0, !PT ;  /* 0x0000008000ff7812 */ /* 0x000fc4000780c0ff */
[----:B------:R-:W-:Y:S02]  /*ab20*/  FSEL R154, R141, R33, !P3 ;  /* 0x000000218d9a7208 */ /* 0x000fe40005800000 */
[----:B------:R-:W-:Y:S02]  /*ab30*/  FSEL R29, R166, RZ, P2 ;  /* 0x000000ffa61d7208 */ /* 0x000fe40001000000 */
[----:B------:R-:W-:Y:S02]  /*ab40*/  FSEL R154, R41, R154, P0 ;  /* 0x0000009a299a7208 */ /* 0x000fe40000000000 */
[----:B------:R-:W-:Y:S02]  /*ab50*/  FSEL R29, R140, R29, !P3 ;  /* 0x0000001d8c1d7208 */ /* 0x000fe40005800000 */
[----:B------:R-:W-:Y:S02]  /*ab60*/  FSEL R155, R154, 1.875, P1 ;  /* 0x3ff000009a9b7808 */ /* 0x000fe40000800000 */
[----:B------:R-:W-:-:S02]  /*ab70*/  FSEL R28, R166, R29, P0 ;  /* 0x0000001da61c7208 */ /* 0x000fc40000000000 */
[----:B------:R-:W0:Y:S01]  /*ab80*/  MUFU.RCP64H R29, R155 ;  /* 0x0000009b001d7308 */ /* 0x000e220000001800 */
[----:B------:R-:W-:Y:S02]  /*ab90*/  FSETP.GEU.AND P0, PT, |R65|, 6.5827683646048100446e-37, PT ;  /* 0x036000004100780b */ /* 0x000fe40003f0e200 */
[----:B------:R-:W-:Y:S02]  /*aba0*/  FSEL R154, R28, RZ, P1 ;  /* 0x000000ff1c9a7208 */ /* 0x000fe40000800000 */
[----:B------:R-:W-:-:S06]  /*abb0*/  MOV R28, 0x1 ;  /* 0x00000001001c7802 */ /* 0x000fcc0000000f00 */
        /* <DEDUP_REMOVED lines=19> */
.L_x_150:
[----:B------:R-:W-:Y:S05]  /*acf0*/  BSYNC.RECONVERGENT B2 ;  /* 0x0000000000027941 */ /* 0x000fea0003800200 */
.L_x_149:
        /* <DEDUP_REMOVED lines=23> */
.L_x_152:
[----:B------:R-:W-:Y:S05]  /*ae70*/  BSYNC.RECONVERGENT B2 ;  /* 0x0000000000027941 */ /* 0x000fea0003800200 */
.L_x_151:
[C---:B------:R-:W-:Y:S01]  /*ae80*/  LOP3.LUT P4, RZ, R0.reuse, 0x10, RZ, 0xc0, !PT ;  /* 0x0000001000ff7812 */ /* 0x040fe2000788c0ff */
[----:B------:R-:W-:Y:S01]  /*ae90*/  DADD R142, R86, 3 ;  /* 0x40080000568e7429 */ /* 0x000fe20000000000 */
[C---:B------:R-:W-:Y:S01]  /*aea0*/  LOP3.LUT P3, RZ, R0.reuse, 0x2, RZ, 0xc0, !PT ;  /* 0x0000000200ff7812 */ /* 0x040fe2000786c0ff */
[----:B------:R-:W-:Y:S01]  /*aeb0*/  BSSY.RECONVERGENT B2, `(.L_x_153) ;  /* 0x0000025000027945 */ /* 0x000fe20003800200 */
[----:B------:R-:W-:Y:S02]  /*aec0*/  FSEL R40, R87, R40, !P4 ;  /* 0x0000002857287208 */ /* 0x000fe40006000000 */
[----:B------:R-:W-:Y:S02]  /*aed0*/  LOP3.LUT P0, RZ, R0, 0x100, RZ, 0xc0, !PT ;  /* 0x0000010000ff7812 */ /* 0x000fe4000780c0ff */
[----:B------:R-:W-:Y:S02]  /*aee0*/  FSEL R31, R40, R230, P2 ;  /* 0x000000e6281f7208 */ /* 0x000fe40001000000 */
[----:B------:R-:W-:-:S02]  /*aef0*/  FSEL R39, R39, RZ, P4 ;  /* 0x000000ff27277208 */ /* 0x000fc40002000000 */
[----:B------:R-:W-:Y:S02]  /*af00*/  FSEL R31, R143, R31, !P3 ;  /* 0x0000001f8f1f7208 */ /* 0x000fe40005800000 */
[C---:B------:R-:W-:Y:S02]  /*af10*/  FSEL R35, R39.reuse, RZ, P2 ;  /* 0x000000ff27237208 */ /* 0x040fe40001000000 */
[----:B------:R-:W-:Y:S02]  /*af20*/  FSEL R156, R40, R31, P0 ;  /* 0x0000001f289c7208 */ /* 0x000fe40000000000 */
[----:B------:R-:W-:Y:S02]  /*af30*/  FSEL R30, R142, R35, !P3 ;  /* 0x000000238e1e7208 */ /* 0x000fe40005800000 */
[----:B------:R-:W-:Y:S02]  /*af40*/  FSEL R157, R156, 1.875, P1 ;  /* 0x3ff000009c9d7808 */ /* 0x000fe40000800000 */
[----:B------:R-:W-:-:S02]  /*af50*/  FSEL R30, R39, R30, P0 ;  /* 0x0000001e271e7208 */ /* 0x000fc40000000000 */
[----:B------:R-:W0:Y:S01]  /*af60*/  MUFU.RCP64H R31, R157 ;  /* 0x0000009d001f7308 */ /* 0x000e220000001800 */
[----:B------:R-:W-:Y:S02]  /*af70*/  FSETP.GEU.AND P3, PT, |R53|, 6.5827683646048100446e-37, PT ;  /* 0x036000003500780b */ /* 0x000fe40003f6e200 */
[----:B------:R-:W-:Y:S01]  /*af80*/  FSEL R156, R30, RZ, P1 ;  /* 0x000000ff1e9c7208 */ /* 0x000fe20000800000 */
[----:B------:R-:W-:-:S06]  /*af90*/  IMAD.MOV.U32 R30, RZ, RZ, 0x1 ;  /* 0x00000001ff1e7424 */ /* 0x000fcc00078e00ff */
        /* <DEDUP_REMOVED lines=12> */
[----:B------:R-:W-:-:S09]  /*b060*/  DMUL R152, R34, R26 ;  /* 0x0000001a22987228 */ /* 0x000fd20000000000 */
        /* <DEDUP_REMOVED lines=9> */
.L_x_154:
[----:B------:R-:W-:Y:S05]  /*b100*/  BSYNC.RECONVERGENT B2 ;  /* 0x0000000000027941 */ /* 0x000fea0003800200 */
.L_x_153:
        /* <DEDUP_REMOVED lines=23> */
.L_x_156:
[----:B------:R-:W-:Y:S05]  /*b280*/  BSYNC.RECONVERGENT B2 ;  /* 0x0000000000027941 */ /* 0x000fea0003800200 */
.L_x_155:
[----:B------:R-:W0:Y:S01]  /*b290*/  MUFU.RCP64H R37, R155 ;  /* 0x0000009b00257308 */ /* 0x000e220000001800 */
[----:B------:R-:W-:Y:S01]  /*b2a0*/  MOV R36, 0x1 ;  /* 0x0000000100247802 */ /* 0x000fe20000000f00 */
        /* <DEDUP_REMOVED lines=27> */
.L_x_158:
[----:B------:R-:W-:Y:S05]  /*b460*/  BSYNC.RECONVERGENT B2 ;  /* 0x0000000000027941 */ /* 0x000fea0003800200 */
.L_x_157:
        /* <DEDUP_REMOVED lines=12> */
[----:B------:R-:W-:Y:S02]  /*b530*/  MOV R120, R156 ;  /* 0x0000009c00787202 */ /* 0x000fe40000000f00 */
[----:B------:R-:W-:Y:S01]  /*b540*/  MOV R36, 0xb570 ;  /* 0x0000b57000247802 */ /* 0x000fe20000000f00 */
[----:B------:R-:W-:-:S07]  /*b550*/  VIADD R37, R37, 0xfff00000 ;  /* 0xfff0000025257836 */ /* 0x000fce0000000000 */
[----:B------:R-:W-:Y:S05]  /*b560*/  CALL.REL.NOINC `($__internal_0_$__cuda_sm20_dblrcp_rn_slowpath_v3) ;  /* 0x0000005000687944 */ /* 0x000fea0003c00000 */
[----:B------:R-:W-:Y:S01]  /*b570*/  IMAD.MOV.U32 R186, RZ, RZ, R37 ;  /* 0x000000ffffba7224 */ /* 0x000fe200078e0025 */
[----:B------:R-:W-:-:S07]  /*b580*/  MOV R187, R38 ;  /* 0x0000002600bb7202 */ /* 0x000fce0000000f00 */
.L_x_160:
[----:B------:R-:W-:Y:S05]  /*b590*/  BSYNC.RECONVERGENT B0 ;  /* 0x0000000000007941 */ /* 0x000fea0003800200 */
.L_x_159:
        /* <DEDUP_REMOVED lines=24> */
.L_x_162:
[----:B------:R-:W-:Y:S05]  /*b720*/  BSYNC.RECONVERGENT B2 ;  /* 0x0000000000027941 */ /* 0x000fea0003800200 */
.L_x_161:
        /* <DEDUP_REMOVED lines=27> */
.L_x_164:
[----:B------:R-:W-:Y:S05]  /*b8e0*/  BSYNC.RECONVERGENT B2 ;  /* 0x0000000000027941 */ /* 0x000fea0003800200 */
.L_x_163:
        /* <DEDUP_REMOVED lines=23> */
.L_x_166:
[----:B------:R-:W-:Y:S05]  /*ba60*/  BSYNC.RECONVERGENT B2 ;  /* 0x0000000000027941 */ /* 0x000fea0003800200 */
.L_x_165:
        /* <DEDUP_REMOVED lines=27> */
.L_x_168:
[----:B------:R-:W-:Y:S05]  /*bc20*/  BSYNC.RECONVERGENT B2 ;  /* 0x0000000000027941 */ /* 0x000fea0003800200 */
.L_x_167:
        /* <DEDUP_REMOVED lines=23> */
.L_x_170:
[----:B------:R-:W-:Y:S05]  /*bda0*/  BSYNC.RECONVERGENT B2 ;  /* 0x0000000000027941 */ /* 0x000fea0003800200 */
.L_x_169:
[----:B------:R-:W0:Y:S01]  /*bdb0*/  MUFU.RCP64H R37, R157 ;  /* 0x0000009d00257308 */ /* 0x000e220000001800 */
[----:B------:R-:W-:Y:S01]  /*bdc0*/  MOV R36, 0x1 ;  /* 0x0000000100247802 */ /* 0x000fe20000000f00 */
        /* <DEDUP_REMOVED lines=26> */
.L_x_172:
[----:B------:R-:W-:Y:S05]  /*bf70*/  BSYNC.RECONVERGENT B2 ;  /* 0x0000000000027941 */ /* 0x000fea0003800200 */
.L_x_171:
        /* <DEDUP_REMOVED lines=27> */
.L_x_174:
[----:B------:R-:W-:Y:S05]  /*c130*/  BSYNC.RECONVERGENT B2 ;  /* 0x0000000000027941 */ /* 0x000fea0003800200 */
.L_x_173:
[----:B------:R-:W0:Y:S01]  /*c140*/  MUFU.RCP64H R121, R157 ;  /* 0x0000009d00797308 */ /* 0x000e220000001800 */
[----:B------:R-:W-:Y:S01]  /*c150*/  IMAD.MOV.U32 R120, RZ, RZ, 0x1 ;  /* 0x00000001ff787424 */ /* 0x000fe200078e00ff */
        /* <DEDUP_REMOVED lines=25> */
.L_x_176:
[----:B------:R-:W-:Y:S05]  /*c2f0*/  BSYNC.RECONVERGENT B2 ;  /* 0x0000000000027941 */ /* 0x000fea0003800200 */
.L_x_175:
        /* <DEDUP_REMOVED lines=26> */
.L_x_178:
[----:B------:R-:W-:Y:S05]  /*c4a0*/  BSYNC.RECONVERGENT B2 ;  /* 0x0000000000027941 */ /* 0x000fea0003800200 */
.L_x_177:
[----:B------:R-:W0:Y:S01]  /*c4b0*/  MUFU.RCP64H R33, R155 ;  /* 0x0000009b00217308 */ /* 0x000e220000001800 */
[----:B------:R-:W-:Y:S01]  /*c4c0*/  MOV R32, 0x1 ;  /* 0x0000000100207802 */ /* 0x000fe20000000f00 */
        /* <DEDUP_REMOVED lines=27> */
.L_x_180:
[----:B------:R-:W-:Y:S05]  /*c680*/  BSYNC.RECONVERGENT B2 ;  /* 0x0000000000027941 */ /* 0x000fea0003800200 */
.L_x_179:
[----:B------:R-:W-:Y:S01]  /*c690*/  LOP3.LUT P0, RZ, R0, 0x2, RZ, 0xc0, !PT ;  /* 0x0000000200ff7812 */ /* 0x000fe2000780c0ff */
[----:B------:R-:W-:Y:S01]  /*c6a0*/  IMAD.MOV.U32 R120, RZ, RZ, 0x1 ;  /* 0x00000001ff787424 */ /* 0x000fe200078e00ff */
[----:B------:R-:W-:Y:S01]  /*c6b0*/  DFMA R186, RZ, R186, -R28 ;  /* 0x000000baffba722b */ /* 0x000fe2000000081c */
[----:B------:R-:W-:Y:S01]  /*c6c0*/  BSSY.RECONVERGENT B2, `(.L_x_181) ;  /* 0x0000040000027945 */ /* 0x000fe20003800200 */
[C---:B------:R-:W-:Y:S01]  /*c6d0*/  ISETP.NE.OR P0, PT, R213.reuse, 0x7ff00000, !P0 ;  /* 0x7ff00000d500780c */ /* 0x040fe20004705670 */
[----:B------:R-:W-:Y:S02]  /*c6e0*/  DFMA R156, RZ, R156, -R190 ;  /* 0x0000009cff9c722b */ /* 0x000fe400000008be */
[----:B------:R-:W-:Y:S01]  /*c6f0*/  DFMA R188, RZ, R36, R188 ;  /* 0x00000024ffbc722b */ /* 0x000fe200000000bc */
[----:B------:R-:W-:Y:S01]  /*c700*/  ISETP.NE.XOR P3, PT, R213, 0x7ff00000, P0 ;  /* 0x7ff00000d500780c */ /* 0x000fe20000765a70 */
[C---:B------:R-:W-:Y:S02]  /*c710*/  DADD R174, R150.reuse, R174 ;  /* 0x0000000096ae7229 */ /* 0x040fe400000000ae */
[----:B------:R-:W-:Y:S01]  /*c720*/  DADD R150, R150, -R178 ;  /* 0x0000000096967229 */ /* 0x000fe200000008b2 */
[----:B------:R-:W-:Y:S01]  /*c730*/  FSEL R141, R141, R41, P3 ;  /* 0x000000298d8d7208 */ /* 0x000fe20001800000 */
[-C--:B------:R-:W-:Y:S01]  /*c740*/  DMUL R156, R156, R26.reuse ;  /* 0x0000001a9c9c7228 */ /* 0x080fe20000000000 */
[----:B------:R-:W-:Y:S01]  /*c750*/  FSEL R166, R140, R166, P3 ;  /* 0x000000a68ca67208 */ /* 0x000fe20001800000 */
[----:B------:R-:W-:Y:S01]  /*c760*/  DMUL R188, R188, R26 ;  /* 0x0000001abcbc7228 */ /* 0x000fe20000000000 */
[----:B------:R-:W-:Y:S01]  /*c770*/  FSETP.GEU.AND P3, PT, |R65|, 6.5827683646048100446e-37, PT ;  /* 0x036000004100780b */ /* 0x000fe20003f6e200 */
[----:B------:R-:W-:Y:S01]  /*c780*/  DFMA R172, RZ, R172, -R30 ;  /* 0x000000acffac722b */ /* 0x000fe2000000081e */
[----:B------:R-:W-:Y:S01]  /*c790*/  @!P0 FSEL R141, R141, R232, P2 ;  /* 0x000000e88d8d8208 */ /* 0x000fe20001000000 */
[----:B------:R-:W-:Y:S01]  /*c7a0*/  DMUL R186, R186, R26 ;  /* 0x0000001ababa7228 */ /* 0x000fe20000000000 */
[----:B------:R-:W-:Y:S01]  /*c7b0*/  @!P0 FSEL R166, R166, RZ, P2 ;  /* 0x000000ffa6a68208 */ /* 0x000fe20001000000 */
[----:B------:R-:W-:Y:S01]  /*c7c0*/  DFMA R30, RZ, R30, -R180 ;  /* 0x0000001eff1e722b */ /* 0x000fe200000008b4 */
[----:B------:R-:W-:Y:S01]  /*c7d0*/  FSEL R141, R141, 1.875, P1 ;  /* 0x3ff000008d8d7808 */ /* 0x000fe20000800000 */
[----:B------:R-:W-:Y:S01]  /*c7e0*/  DFMA R36, RZ, R36, -R176 ;  /* 0x00000024ff24722b */ /* 0x000fe200000008b0 */
[----:B------:R-:W-:Y:S01]  /*c7f0*/  FSEL R140, R166, RZ, P1 ;  /* 0x000000ffa68c7208 */ /* 0x000fe20000800000 */
[----:B------:R-:W-:Y:S01]  /*c800*/  DMUL R150, R150, R26 ;  /* 0x0000001a96967228 */ /* 0x000fe20000000000 */
[----:B------:R-:W0:Y:S01]  /*c810*/  MUFU.RCP64H R121, R141 ;  /* 0x0000008d00797308 */ /* 0x000e220000001800 */
[----:B------:R-:W-:-:S02]  /*c820*/  DMUL R188, R136, R188 ;  /* 0x000000bc88bc7228 */ /* 0x000fc40000000000 */
[----:B------:R-:W-:Y:S02]  /*c830*/  DMUL R156, R136, R156 ;  /* 0x0000009c889c7228 */ /* 0x000fe40000000000 */
[-C--:B------:R-:W-:Y:S02]  /*c840*/  DFMA R144, R152, R22.reuse, R144 ;  /* 0x000000169890722b */ /* 0x080fe40000000090 */
[----:B------:R-:W-:Y:S02]  /*c850*/  DFMA R152, R32, R22, R162 ;  /* 0x000000162098722b */ /* 0x000fe400000000a2 */
[----:B------:R-:W-:Y:S02]  /*c860*/  DMUL R172, R172, R26 ;  /* 0x0000001aacac7228 */ /* 0x000fe40000000000 */
[----:B------:R-:W-:Y:S02]  /*c870*/  DFMA R186, R136, R186, R138 ;  /* 0x000000ba88ba722b */ /* 0x000fe4000000008a */
[----:B------:R-:W-:-:S02]  /*c880*/  DMUL R174, R174, R26 ;  /* 0x0000001aaeae7228 */ /* 0x000fc40000000000 */
[----:B------:R-:W-:Y:S02]  /*c890*/  DMUL R36, R36, R26 ;  /* 0x0000001a24247228 */ /* 0x000fe40000000000 */
[----:B0-----:R-:W-:Y:S02]  /*c8a0*/  DFMA R122, -R140, R120, 1 ;  /* 0x3ff000008c7a742b */ /* 0x001fe40000000178 */
[----:B------:R-:W-:Y:S02]  /*c8b0*/  DFMA R188, R132, R4, R188 ;  /* 0x0000000484bc722b */ /* 0x000fe400000000bc */
[----:B------:R-:W-:Y:S02]  /*c8c0*/  DMUL R30, R30, R26 ;  /* 0x0000001a1e1e7228 */ /* 0x000fe40000000000 */
[----:B------:R-:W-:Y:S02]  /*c8d0*/  DFMA R156, R132, R2, R156 ;  /* 0x00000002849c722b */ /* 0x000fe4000000009c */
[----:B------:R-:W-:-:S02]  /*c8e0*/  DFMA R122, R122, R122, R122 ;  /* 0x0000007a7a7a722b */ /* 0x000fc4000000007a */
[----:B------:R-:W-:Y:S02]  /*c8f0*/  DFMA R154, R134, R172, R186 ;  /* 0x000000ac869a722b */ /* 0x000fe400000000ba */
[----:B------:R-:W-:Y:S02]  /*c900*/  DFMA R146, R184, R22, R146 ;  /* 0x00000016b892722b */ /* 0x000fe40000000092 */
[----:B------:R-:W-:Y:S02]  /*c910*/  DFMA R30, R134, R30, R156 ;  /* 0x0000001e861e722b */ /* 0x000fe4000000009c */
[----:B------:R-:W-:Y:S02]  /*c920*/  DFMA R120, R120, R122, R120 ;  /* 0x0000007a7878722b */ /* 0x000fe40000000078 */
[-C--:B------:R-:W-:Y:S02]  /*c930*/  DFMA R154, R154, R22.reuse, R160 ;  /* 0x000000169a9a722b */ /* 0x080fe400000000a0 */
[----:B------:R-:W-:-:S02]  /*c940*/  DFMA R148, R182, R22, R148 ;  /* 0x00000016b694722b */ /* 0x000fc40000000094 */
[----:B------:R-:W-:Y:S02]  /*c950*/  DFMA R160, R30, R22, R170 ;  /* 0x000000161ea0722b */ /* 0x000fe400000000aa */
[----:B------:R-:W-:-:S08]  /*c960*/  DFMA R28, -R140, R120, 1 ;  /* 0x3ff000008c1c742b */ /* 0x000fd00000000178 */
[----:B------:R-:W-:-:S08]  /*c970*/  DFMA R28, R120, R28, R120 ;  /* 0x0000001c781c722b */ /* 0x000fd00000000078 */
[----:B------:R-:W-:-:S08]  /*c980*/  DMUL R120, R64, R28 ;  /* 0x0000001c40787228 */ /* 0x000fd00000000000 */
[----:B------:R-:W-:-:S08]  /*c990*/  DFMA R122, -R140, R120, R64 ;  /* 0x000000788c7a722b */ /* 0x000fd00000000140 */
[----:B------:R-:W-:Y:S02]  /*c9a0*/  DFMA R28, R28, R122, R120 ;  /* 0x0000007a1c1c722b */ /* 0x000fe40000000078 */
[----:B------:R-:W-:Y:S02]  /*c9b0*/  DMUL R120, R134, R150 ;  /* 0x0000009686787228 */ /* 0x000fe40000000000 */
[----:B------:R-:W-:Y:S02]  /*c9c0*/  DFMA R150, R34, R22, R158 ;  /* 0x000000162296722b */ /* 0x000fe4000000009e */
[----:B------:R-:W-:-:S04]  /*c9d0*/  DFMA R158, R134, R174, R188 ;  /* 0x000000ae869e722b */ /* 0x000fc800000000bc */
[----:B------:R-:W-:Y:S01]  /*c9e0*/  FFMA R32, RZ, R141, R29 ;  /* 0x0000008dff207223 */ /* 0x000fe2000000001d */
[----:B------:R-:W-:-:S03]  /*c9f0*/  DFMA R36, R136, R36, R120 ;  /* 0x000000248824722b */ /* 0x000fc60000000078 */
[----:B------:R-:W-:Y:S01]  /*ca00*/  DFMA R158, R158, R22, R168 ;  /* 0x000000169e9e722b */ /* 0x000fe200000000a8 */
[----:B------:R-:W-:-:S04]  /*ca10*/  FSETP.GT.AND P0, PT, |R32|, 1.469367938527859385e-39, PT ;  /* 0x001000002000780b */ /* 0x000fc80003f04200 */
[----:B------:R-:W-:-:S09]  /*ca20*/  DFMA R156, R36, R22, R164 ;  /* 0x00000016249c722b */ /* 0x000fd200000000a4 */
        /* <DEDUP_REMOVED lines=9> */
.L_x_182:
[----:B------:R-:W-:Y:S05]  /*cac0*/  BSYNC.RECONVERGENT B2 ;  /* 0x0000000000027941 */ /* 0x000fea0003800200 */
.L_x_181:
        /* <DEDUP_REMOVED lines=24> */
.L_x_184:
[----:B------:R-:W-:Y:S05]  /*cc50*/  BSYNC.RECONVERGENT B2 ;  /* 0x0000000000027941 */ /* 0x000fea0003800200 */
.L_x_183:
[----:B------:R-:W-:Y:S01]  /*cc60*/  LOP3.LUT P0, RZ, R0, 0x2, RZ, 0xc0, !PT ;  /* 0x0000000200ff7812 */ /* 0x000fe2000780c0ff */
[----:B------:R-:W-:Y:S01]  /*cc70*/  IMAD.MOV.U32 R32, RZ, RZ, 0x1 ;  /* 0x00000001ff207424 */ /* 0x000fe200078e00ff */
[----:B------:R-:W-:Y:S01]  /*cc80*/  DADD R164, R162, -R30 ;  /* 0x00000000a2a47229 */ /* 0x000fe2000000081e */
[----:B------:R-:W-:Y:S01]  /*cc90*/  BSSY.RECONVERGENT B2, `(.L_x_185) ;  /* 0x000001f000027945 */ /* 0x000fe20003800200 */
[----:B------:R-:W-:-:S04]  /*cca0*/  ISETP.NE.OR P0, PT, R212, 0x7ff00000, !P0 ;  /* 0x7ff00000d400780c */ /* 0x000fc80004705670 */
[----:B------:R-:W-:Y:S02]  /*ccb0*/  ISETP.NE.XOR P3, PT, R212, 0x7ff00000, P0 ;  /* 0x7ff00000d400780c */ /* 0x000fe40000765a70 */
[----:B------:R-:W-:Y:S02]  /*ccc0*/  DMUL R164, R164, R26 ;  /* 0x0000001aa4a47228 */ /* 0x000fe40000000000 */
[----:B------:R-:W-:Y:S02]  /*ccd0*/  FSEL R41, R143, R40, P3 ;  /* 0x000000288f297208 */ /* 0x000fe40001800000 */
[----:B------:R-:W-:-:S03]  /*cce0*/  FSEL R39, R142, R39, P3 ;  /* 0x000000278e277208 */ /* 0x000fc60001800000 */
[----:B------:R-:W-:Y:S02]  /*ccf0*/  @!P0 FSEL R41, R41, R230, P2 ;  /* 0x000000e629298208 */ /* 0x000fe40001000000 */
[----:B------:R-:W-:Y:S02]  /*cd00*/  @!P0 FSEL R39, R39, RZ, P2 ;  /* 0x000000ff27278208 */ /* 0x000fe40001000000 */
[----:B------:R-:W-:Y:S02]  /*cd10*/  FSEL R41, R41, 1.875, P1 ;  /* 0x3ff0000029297808 */ /* 0x000fe40000800000 */
[----:B------:R-:W-:Y:S02]  /*cd20*/  FSEL R40, R39, RZ, P1 ;  /* 0x000000ff27287208 */ /* 0x000fe40000800000 */
        /* <DEDUP_REMOVED lines=21> */
.L_x_186:
[----:B------:R-:W-:Y:S05]  /*ce80*/  BSYNC.RECONVERGENT B2 ;  /* 0x0000000000027941 */ /* 0x000fea0003800200 */
.L_x_185:
        /* <DEDUP_REMOVED lines=24> */
.L_x_188:
[----:B------:R-:W-:Y:S05]  /*d010*/  BSYNC.RECONVERGENT B2 ;  /* 0x0000000000027941 */ /* 0x000fea0003800200 */
.L_x_187:
        /* <DEDUP_REMOVED lines=25> */
[----:B------:R-:W-:Y:S01]  /*d1b0*/  MOV R190, R38 ;  /* 0x0000002600be7202 */ /* 0x000fe20000000f00 */
[----:B------:R-:W-:-:S07]  /*d1c0*/  IMAD.MOV.U32 R191, RZ, RZ, R127 ;  /* 0x000000ffffbf7224 */ /* 0x000fce00078e007f */
.L_x_190:
[----:B------:R-:W-:Y:S05]  /*d1d0*/  BSYNC.RECONVERGENT B2 ;  /* 0x0000000000027941 */ /* 0x000fea0003800200 */
.L_x_189:
        /* <DEDUP_REMOVED lines=16> */
[----:B------:R-:W-:Y:S01]  /*d2e0*/  MOV R178, R37 ;  /* 0x0000002500b27202 */ /* 0x000fe20000000f00 */
[----:B------:R-:W-:-:S07]  /*d2f0*/  IMAD.MOV.U32 R179, RZ, RZ, R38 ;  /* 0x000000ffffb37224 */ /* 0x000fce00078e0026 */
.L_x_192:
[----:B------:R-:W-:Y:S05]  /*d300*/  BSYNC.RECONVERGENT B0 ;  /* 0x0000000000007941 */ /* 0x000fea0003800200 */
.L_x_191:
        /* <DEDUP_REMOVED lines=19> */
[----:B------:R-:W-:Y:S01]  /*d440*/  MOV R37, R141 ;  /* 0x0000008d00257202 */ /* 0x000fe20000000f00 */
[----:B------:R-:W-:Y:S01]  /*d450*/  IMAD.MOV.U32 R38, RZ, RZ, R140 ;  /* 0x000000ffff267224 */ /* 0x000fe200078e008c */
[----:B------:R-:W-:-:S07]  /*d460*/  MOV R36, 0xd480 ;  /* 0x0000d48000247802 */ /* 0x000fce0000000f00 */
[----:B------:R-:W-:Y:S05]  /*d470*/  CALL.REL.NOINC `($__internal_1_$__cuda_sm20_div_rn_f64_full) ;  /* 0x0000003400547944 */ /* 0x000fea0003c00000 */
[----:B------:R-:W-:Y:S02]  /*d480*/  IMAD.MOV.U32 R176, RZ, RZ, R38 ;  /* 0x000000ffffb07224 */ /* 0x000fe400078e0026 */
[----:B------:R-:W-:-:S07]  /*d490*/  IMAD.MOV.U32 R177, RZ, RZ, R127 ;  /* 0x000000ffffb17224 */ /* 0x000fce00078e007f */
.L_x_194:
[----:B------:R-:W-:Y:S05]  /*d4a0*/  BSYNC.RECONVERGENT B2 ;  /* 0x0000000000027941 */ /* 0x000fea0003800200 */
.L_x_193:
        /* <DEDUP_REMOVED lines=26> */
.L_x_196:
[----:B------:R-:W-:Y:S05]  /*d650*/  BSYNC.RECONVERGENT B2 ;  /* 0x0000000000027941 */ /* 0x000fea0003800200 */
.L_x_195:
        /* <DEDUP_REMOVED lines=23> */
.L_x_198:
[----:B------:R-:W-:Y:S05]  /*d7d0*/  BSYNC.RECONVERGENT B2 ;  /* 0x0000000000027941 */ /* 0x000fea0003800200 */
.L_x_197:
        /* <DEDUP_REMOVED lines=26> */
.L_x_200:
[----:B------:R-:W-:Y:S05]  /*d980*/  BSYNC.RECONVERGENT B2 ;  /* 0x0000000000027941 */ /* 0x000fea0003800200 */
.L_x_199:
        /* <DEDUP_REMOVED lines=24> */
.L_x_202:
[----:B------:R-:W-:Y:S05]  /*db10*/  BSYNC.RECONVERGENT B2 ;  /* 0x0000000000027941 */ /* 0x000fea0003800200 */
.L_x_201:
        /* <DEDUP_REMOVED lines=28> */
.L_x_204:
[----:B------:R-:W-:Y:S05]  /*dce0*/  BSYNC.RECONVERGENT B2 ;  /* 0x0000000000027941 */ /* 0x000fea0003800200 */
.L_x_203:
        /* <DEDUP_REMOVED lines=26> */
.L_x_206:
[----:B------:R-:W-:Y:S05]  /*de90*/  BSYNC.RECONVERGENT B2 ;  /* 0x0000000000027941 */ /* 0x000fea0003800200 */
.L_x_205:
[----:B------:R-:W0:Y:S01]  /*dea0*/  MUFU.RCP64H R39, R41 ;  /* 0x0000002900277308 */ /* 0x000e220000001800 */
[----:B------:R-:W-:Y:S01]  /*deb0*/  MOV R38, 0x1 ;  /* 0x0000000100267802 */ /* 0x000fe20000000f00 */
[----:B------:R-:W-:Y:S01]  /*dec0*/  DADD R178, R36, -R178 ;  /* 0x0000000024b27229 */ /* 0x000fe200000008b2 */
[----:B------:R-:W-:Y:S01]  /*ded0*/  FSETP.GEU.AND P1, PT, |R93|, 6.5827683646048100446e-37, PT ;  /* 0x036000005d00780b */ /* 0x000fe20003f2e200 */
[----:B------:R-:W-:Y:S01]  /*dee0*/  DMUL R192, RZ, R30 ;  /* 0x0000001effc07228 */ /* 0x000fe20000000000 */
[----:B------:R-:W-:Y:S07]  /*def0*/  BSSY.RECONVERGENT B2, `(.L_x_207) ;  /* 0x0000017000027945 */ /* 0x000fee0003800200 */
        /* <DEDUP_REMOVED lines=22> */
.L_x_208:
[----:B------:R-:W-:Y:S05]  /*e060*/  BSYNC.RECONVERGENT B2 ;  /* 0x0000000000027941 */ /* 0x000fea0003800200 */
.L_x_207:
        /* <DEDUP_REMOVED lines=27> */
.L_x_210:
[----:B------:R-:W-:Y:S05]  /*e220*/  BSYNC.RECONVERGENT B2 ;  /* 0x0000000000027941 */ /* 0x000fea0003800200 */
.L_x_209:
        /* <DEDUP_REMOVED lines=30> */
.L_x_212:
[----:B------:R-:W-:Y:S05]  /*e410*/  BSYNC.RECONVERGENT B2 ;  /* 0x0000000000027941 */ /* 0x000fea0003800200 */
.L_x_211:
[----:B------:R-:W2:Y:S01]  /*e420*/  LDL R38, [R216] ;  /* 0x00000000d8267983 */ /* 0x000ea20000100800 */
[----:B------:R-:W-:Y:S02]  /*e430*/  DADD R122, R188, R30 ;  /* 0x00000000bc7a7229 */ /* 0x000fe4000000001e */
[----:B------:R-:W-:Y:S02]  /*e440*/  DFMA R126, RZ, R174, R32 ;  /* 0x000000aeff7e722b */ /* 0x000fe40000000020 */
[----:B------:R-:W-:Y:S02]  /*e450*/  DADD R28, R192, R28 ;  /* 0x00000000c01c7229 */ /* 0x000fe4000000001c */
[----:B------:R-:W-:Y:S02]  /*e460*/  DMUL R182, RZ, R182 ;  /* 0x000000b6ffb67228 */ /* 0x000fe40000000000 */
[-C--:B------:R-:W-:Y:S02]  /*e470*/  DMUL R122, R122, R26.reuse ;  /* 0x0000001a7a7a7228 */ /* 0x080fe40000000000 */
[----:B------:R-:W-:-:S02]  /*e480*/  DMUL R126, R126, R26 ;  /* 0x0000001a7e7e7228 */ /* 0x000fc40000000000 */
[----:B------:R-:W-:Y:S02]  /*e490*/  DFMA R130, RZ, R172, -R32 ;  /* 0x000000acff82722b */ /* 0x000fe40000000820 */
[----:B------:R-:W-:Y:S02]  /*e4a0*/  DMUL R28, R28, R26 ;  /* 0x0000001a1c1c7228 */ /* 0x000fe40000000000 */
[----:B------:R-:W-:Y:S02]  /*e4b0*/  DFMA R122, R136, R122, R138 ;  /* 0x0000007a887a722b */ /* 0x000fe4000000008a */
[----:B------:R-:W-:Y:S02]  /*e4c0*/  DFMA R128, RZ, R36, R182 ;  /* 0x00000024ff80722b */ /* 0x000fe400000000b6 */
[----:B------:R-:W-:Y:S02]  /*e4d0*/  DADD R124, R184, R36 ;  /* 0x00000000b87c7229 */ /* 0x000fe40000000024 */
[----:B------:R-:W-:-:S02]  /*e4e0*/  DADD R120, R162, R178 ;  /* 0x00000000a2787229 */ /* 0x000fc400000000b2 */
[----:B------:R-:W-:Y:S02]  /*e4f0*/  DFMA R122, R134, R126, R122 ;  /* 0x0000007e867a722b */ /* 0x000fe4000000007a */
[----:B------:R-:W-:Y:S02]  /*e500*/  DADD R126, R40, R32 ;  /* 0x00000000287e7229 */ /* 0x000fe40000000020 */
[----:B------:R-:W-:Y:S02]  /*e510*/  DFMA R32, RZ, R172, R34 ;  /* 0x000000acff20722b */ /* 0x000fe40000000022 */
[-C--:B------:R-:W-:Y:S02]  /*e520*/  DMUL R128, R128, R26.reuse ;  /* 0x0000001a80807228 */ /* 0x080fe40000000000 */
[-C--:B------:R-:W-:Y:S02]  /*e530*/  DMUL R124, R124, R26.reuse ;  /* 0x0000001a7c7c7228 */ /* 0x080fe40000000000 */
[----:B------:R-:W-:-:S02]  /*e540*/  DMUL R126, R126, R26 ;  /* 0x0000001a7e7e7228 */ /* 0x000fc40000000000 */
[----:B------:R-:W-:Y:S02]  /*e550*/  DMUL R32, R32, R26 ;  /* 0x0000001a20207228 */ /* 0x000fe40000000000 */
[----:B------:R-:W-:Y:S02]  /*e560*/  DFMA R128, R136, R128, R138 ;  /* 0x000000808880722b */ /* 0x000fe4000000008a */
[----:B------:R-:W-:Y:S02]  /*e570*/  DADD R192, -R178, R192 ;  /* 0x00000000b2c07229 */ /* 0x000fe400000001c0 */
[C---:B------:R-:W-:Y:S02]  /*e580*/  DMUL R126, R134.reuse, R126 ;  /* 0x0000007e867e7228 */ /* 0x040fe40000000000 */
[----:B------:R-:W-:Y:S02]  /*e590*/  DMUL R32, R134, R32 ;  /* 0x0000002086207228 */ /* 0x000fe40000000000 */
[----:B------:R-:W-:-:S02]  /*e5a0*/  DADD R190, R190, R176 ;  /* 0x00000000bebe7229 */ /* 0x000fc400000000b0 */
[----:B------:R-:W-:Y:S02]  /*e5b0*/  DMUL R120, R120, R26 ;  /* 0x0000001a78787228 */ /* 0x000fe40000000000 */
[C---:B------:R-:W-:Y:S02]  /*e5c0*/  DFMA R28, R136.reuse, R28, R126 ;  /* 0x0000001c881c722b */ /* 0x040fe4000000007e */
[----:B------:R-:W-:Y:S02]  /*e5d0*/  DFMA R126, RZ, R168, R40 ;  /* 0x000000a8ff7e722b */ /* 0x000fe40000000028 */
[----:B------:R-:W-:Y:S02]  /*e5e0*/  DFMA R32, R136, R124, R32 ;  /* 0x0000007c8820722b */ /* 0x000fe40000000020 */
[----:B------:R-:W-:Y:S02]  /*e5f0*/  DADD R176, R176, -R30 ;  /* 0x00000000b0b07229 */ /* 0x000fe4000000081e */
[----:B------:R-:W-:-:S02]  /*e600*/  DFMA R184, RZ, R36, R184 ;  /* 0x00000024ffb8722b */ /* 0x000fc400000000b8 */
[----:B------:R-:W-:Y:S02]  /*e610*/  DMUL R126, R126, R26 ;  /* 0x0000001a7e7e7228 */ /* 0x000fe40000000000 */
[----:B------:R-:W-:Y:S02]  /*e620*/  DFMA R124, RZ, R172, R40 ;  /* 0x000000acff7c722b */ /* 0x000fe40000000028 */
[----:B------:R-:W-:Y:S02]  /*e630*/  DFMA R162, RZ, R178, R162 ;  /* 0x000000b2ffa2722b */ /* 0x000fe400000000a2 */
[----:B------:R-:W-:Y:S02]  /*e640*/  DFMA R30, RZ, R30, R188 ;  /* 0x0000001eff1e722b */ /* 0x000fe400000000bc */
[----:B------:R-:W-:Y:S02]  /*e650*/  DFMA R126, R134, R126, R128 ;  /* 0x0000007e867e722b */ /* 0x000fe40000000080 */
[----:B------:R-:W-:-:S02]  /*e660*/  DADD R128, R40, -R166 ;  /* 0x0000000028807229 */ /* 0x000fc400000008a6 */
[C---:B------:R-:W-:Y:S02]  /*e670*/  DADD R170, R182.reuse, R170 ;  /* 0x00000000b6aa7229 */ /* 0x040fe400000000aa */
[----:B------:R-:W-:Y:S02]  /*e680*/  DADD R36, R182, -R36 ;  /* 0x00000000b6247229 */ /* 0x000fe40000000824 */
[-C--:B------:R-:W-:Y:S02]  /*e690*/  DMUL R190, R190, R26.reuse ;  /* 0x0000001abebe7228 */ /* 0x080fe40000000000 */
[----:B------:R-:W-:Y:S02]  /*e6a0*/  DMUL R192, R192, R26 ;  /* 0x0000001ac0c07228 */ /* 0x000fe40000000000 */
[----:B------:R-:W-:Y:S02]  /*e6b0*/  DMUL R120, R136, R120 ;  /* 0x0000007888787228 */ /* 0x000fe40000000000 */
[----:B------:R-:W-:-:S02]  /*e6c0*/  DADD R40, R142, R166 ;  /* 0x000000008e287229 */ /* 0x000fc400000000a6 */
[-C--:B------:R-:W-:Y:S02]  /*e6d0*/  DFMA R34, RZ, R168.reuse, -R34 ;  /* 0x000000a8ff22722b */ /* 0x080fe40000000822 */
[----:B------:R-:W-:Y:S02]  /*e6e0*/  DFMA R168, RZ, R168, R172 ;  /* 0x000000a8ffa8722b */ /* 0x000fe400000000ac */
[----:B------:R-:W-:Y:S02]  /*e6f0*/  DFMA R166, RZ, R166, R142 ;  /* 0x000000a6ffa6722b */ /* 0x000fe4000000008e */
[-C--:B------:R-:W-:Y:S02]  /*e700*/  DMUL R130, R130, R26.reuse ;  /* 0x0000001a82827228 */ /* 0x080fe40000000000 */
[-C--:B------:R-:W-:Y:S02]  /*e710*/  DMUL R124, R124, R26.reuse ;  /* 0x0000001a7c7c7228 */ /* 0x080fe40000000000 */
[----:B------:R-:W-:-:S02]  /*e720*/  DMUL R162, R162, R26 ;  /* 0x0000001aa2a27228 */ /* 0x000fc40000000000 */
[-C--:B------:R-:W-:Y:S02]  /*e730*/  DMUL R30, R30, R26.reuse ;  /* 0x0000001a1e1e7228 */ /* 0x080fe40000000000 */
[-C--:B------:R-:W-:Y:S02]  /*e740*/  DMUL R170, R170, R26.reuse ;  /* 0x0000001aaaaa7228 */ /* 0x080fe40000000000 */
[----:B------:R-:W-:Y:S02]  /*e750*/  DMUL R36, R36, R26 ;  /* 0x0000001a24247228 */ /* 0x000fe40000000000 */
[C---:B------:R-:W-:Y:S02]  /*e760*/  DMUL R190, R136.reuse, R190 ;  /* 0x000000be88be7228 */ /* 0x040fe40000000000 */
[----:B------:R-:W-:Y:S02]  /*e770*/  DMUL R192, R136, R192 ;  /* 0x000000c088c07228 */ /* 0x000fe40000000000 */
[----:B------:R-:W-:-:S02]  /*e780*/  DFMA R142, RZ, R174, R142 ;  /* 0x000000aeff8e722b */ /* 0x000fc4000000008e */
[----:B------:R-:W-:Y:S02]  /*e790*/  DFMA R172, RZ, R172, R174 ;  /* 0x000000acffac722b */ /* 0x000fe400000000ae */
[----:B------:R-:W-:Y:S02]  /*e7a0*/  DFMA R120, R132, R4, R120 ;  /* 0x000000048478722b */ /* 0x000fe40000000078 */
[----:B------:R-:W-:Y:S02]  /*e7b0*/  DMUL R40, R40, R26 ;  /* 0x0000001a28287228 */ /* 0x000fe40000000000 */
[----:B------:R-:W-:Y:S02]  /*e7c0*/  DFMA R144, R164, R20, R144 ;  /* 0x00000014a490722b */ /* 0x000fe40000000090 */
[----:B------:R-:W-:Y:S02]  /*e7d0*/  DMUL R176, R176, R26 ;  /* 0x0000001ab0b07228 */ /* 0x000fe40000000000 */
[----:B------:R-:W-:-:S02]  /*e7e0*/  DMUL R130, R134, R130 ;  /* 0x0000008286827228 */ /* 0x000fc40000000000 */
[----:B------:R-:W-:Y:S02]  /*e7f0*/  DMUL R184, R184, R26 ;  /* 0x0000001ab8b87228 */ /* 0x000fe40000000000 */
[----:B------:R-:W-:Y:S02]  /*e800*/  DMUL R124, R134, R124 ;  /* 0x0000007c867c7228 */ /* 0x000fe40000000000 */
[C-C-:B------:R-:W-:Y:S02]  /*e810*/  DFMA R162, R136.reuse, R162, R138.reuse ;  /* 0x000000a288a2722b */ /* 0x140fe4000000008a */
[C-C-:B------:R-:W-:Y:S02]  /*e820*/  DFMA R30, R136.reuse, R30, R138.reuse ;  /* 0x0000001e881e722b */ /* 0x140fe4000000008a */
[C-C-:B------:R-:W-:Y:S02]  /*e830*/  DFMA R170, R136.reuse, R170, R138.reuse ;  /* 0x000000aa88aa722b */ /* 0x140fe4000000008a */
[----:B------:R-:W-:-:S02]  /*e840*/  DFMA R36, R136, R36, R138 ;  /* 0x000000248824722b */ /* 0x000fc4000000008a */
[C---:B------:R-:W-:Y:S02]  /*e850*/  DFMA R190, R132.reuse, R4, R190 ;  /* 0x0000000484be722b */ /* 0x040fe400000000be */
[----:B------:R-:W-:Y:S02]  /*e860*/  DFMA R192, R132, R2, R192 ;  /* 0x0000000284c0722b */ /* 0x000fe400000000c0 */
[-C--:B------:R-:W-:Y:S02]  /*e870*/  DMUL R166, R166, R26.reuse ;  /* 0x0000001aa6a67228 */ /* 0x080fe40000000000 */
[-C--:B------:R-:W-:Y:S02]  /*e880*/  DMUL R142, R142, R26.reuse ;  /* 0x0000001a8e8e7228 */ /* 0x080fe40000000000 */
[-C--:B------:R-:W-:Y:S02]  /*e890*/  DMUL R168, R168, R26.reuse ;  /* 0x0000001aa8a87228 */ /* 0x080fe40000000000 */
[----:B------:R-:W-:-:S02]  /*e8a0*/  DMUL R34, R34, R26 ;  /* 0x0000001a22227228 */ /* 0x000fc40000000000 */
[-C--:B------:R-:W-:Y:S02]  /*e8b0*/  DMUL R128, R128, R26.reuse ;  /* 0x0000001a80807228 */ /* 0x080fe40000000000 */
[----:B------:R-:W-:Y:S02]  /*e8c0*/  DMUL R172, R172, R26 ;  /* 0x0000001aacac7228 */ /* 0x000fe40000000000 */
[----:B------:R-:W-:Y:S01]  /*e8d0*/  DFMA R40, R134, R40, R120 ;  /* 0x000000288628722b */ /* 0x000fe20000000078 */
[----:B------:R-:W0:Y:S01]  /*e8e0*/  S2R R121, SR_CgaCtaId ;  /* 0x0000000000797919 */ /* 0x000e220000008800 */
[-C--:B------:R-:W-:Y:S02]  /*e8f0*/  DFMA R146, R186, R20.reuse, R146 ;  /* 0x00000014ba92722b */ /* 0x080fe40000000092 */
[-C--:B------:R-:W-:Y:S01]  /*e900*/  DFMA R148, R180, R20.reuse, R148 ;  /* 0x00000014b494722b */ /* 0x080fe20000000094 */
[----:B------:R-:W1:Y:S01]  /*e910*/  S2R R120, SR_TID.X ;  /* 0x0000000000787919 */ /* 0x000e620000002100 */
[----:B------:R-:W-:-:S02]  /*e920*/  DFMA R150, R194, R20, R150 ;  /* 0x00000014c296722b */ /* 0x000fc40000000096 */
[----:B------:R-:W-:Y:S02]  /*e930*/  DFMA R152, R196, R20, R152 ;  /* 0x00000014c498722b */ /* 0x000fe40000000098 */
[C---:B------:R-:W-:Y:S02]  /*e940*/  DFMA R130, R136.reuse, R176, R130 ;  /* 0x000000b08882722b */ /* 0x040fe40000000082 */
[----:B------:R-:W-:Y:S02]  /*e950*/  DFMA R124, R136, R184, R124 ;  /* 0x000000b8887c722b */ /* 0x000fe4000000007c */
[C---:B------:R-:W-:Y:S02]  /*e960*/  DFMA R162, R134.reuse, R166, R162 ;  /* 0x000000a686a2722b */ /* 0x040fe400000000a2 */
[C---:B------:R-:W-:Y:S02]  /*e970*/  DFMA R30, R134.reuse, R142, R30 ;  /* 0x0000008e861e722b */ /* 0x040fe4000000001e */
[----:B------:R-:W-:-:S02]  /*e980*/  DFMA R168, R134, R168, R170 ;  /* 0x000000a886a8722b */ /* 0x000fc400000000aa */
[C---:B------:R-:W-:Y:S02]  /*e990*/  DFMA R34, R134.reuse, R34, R36 ;  /* 0x000000228622722b */ /* 0x040fe40000000024 */
[C---:B------:R-:W-:Y:S02]  /*e9a0*/  DFMA R128, R134.reuse, R128, R192 ;  /* 0x000000808680722b */ /* 0x040fe400000000c0 */
[----:B------:R-:W-:Y:S02]  /*e9b0*/  DFMA R172, R134, R172, R190 ;  /* 0x000000ac86ac722b */ /* 0x000fe400000000be */
[-C--:B------:R-:W-:Y:S02]  /*e9c0*/  DFMA R122, R122, R20.reuse, R160 ;  /* 0x000000147a7a722b */ /* 0x080fe400000000a0 */
[----:B------:R-:W-:Y:S02]  /*e9d0*/  DFMA R32, R32, R20, R156 ;  /* 0x000000142020722b */ /* 0x000fe4000000009c */
[----:B------:R-:W-:-:S02]  /*e9e0*/  DFMA R28, R28, R18, R144 ;  /* 0x000000121c1c722b */ /* 0x000fc40000000090 */
[-C--:B------:R-:W-:Y:S02]  /*e9f0*/  DFMA R126, R126, R20.reuse, R158 ;  /* 0x000000147e7e722b */ /* 0x080fe4000000009e */
[----:B------:R-:W-:Y:S02]  /*ea00*/  DFMA R40, R40, R20, R154 ;  /* 0x000000142828722b */ /* 0x000fe4000000009a */
[-C--:B------:R-:W-:Y:S02]  /*ea10*/  DFMA R130, R130, R18.reuse, R152 ;  /* 0x000000128282722b */ /* 0x080fe40000000098 */
[-C--:B------:R-:W-:Y:S02]  /*ea20*/  DFMA R146, R172, R18.reuse, R146 ;  /* 0x00000012ac92722b */ /* 0x080fe40000000092 */
[-C--:B------:R-:W-:Y:S02]  /*ea30*/  DFMA R148, R168, R18.reuse, R148 ;  /* 0x00000012a894722b */ /* 0x080fe40000000094 */
[----:B------:R-:W-:-:S02]  /*ea40*/  DFMA R128, R128, R18, R150 ;  /* 0x000000128080722b */ /* 0x000fc40000000096 */
[----:B------:R-:W-:Y:S02]  /*ea50*/  DFMA R30, R30, R18, R122 ;  /* 0x000000121e1e722b */ /* 0x000fe4000000007a */
[----:B------:R-:W-:Y:S02]  /*ea60*/  DMUL R36, R28, R24 ;  /* 0x000000181c247228 */ /* 0x000fe40000000000 */
[-C--:B------:R-:W-:Y:S02]  /*ea70*/  DFMA R32, R124, R18.reuse, R32 ;  /* 0x000000127c20722b */ /* 0x080fe40000000020 */
[-C--:B------:R-:W-:Y:S02]  /*ea80*/  DFMA R34, R34, R18.reuse, R126 ;  /* 0x000000122222722b */ /* 0x080fe4000000007e */
[----:B------:R-:W-:Y:S02]  /*ea90*/  DFMA R40, R162, R18, R40 ;  /* 0x00000012a228722b */ /* 0x000fe40000000028 */
[----:B------:R-:W-:-:S02]  /*eaa0*/  DMUL R130, R130, R24 ;  /* 0x0000001882827228 */ /* 0x000fc40000000000 */
[-C--:B------:R-:W-:Y:S02]  /*eab0*/  DMUL R146, R146, R24.reuse ;  /* 0x0000001892927228 */ /* 0x080fe40000000000 */
[----:B------:R-:W-:Y:S02]  /*eac0*/  DMUL R36, R36, 0.5 ;  /* 0x3fe0000024247828 */ /* 0x000fe40000000000 */
[-C--:B------:R-:W-:Y:S02]  /*ead0*/  DMUL R148, R148, R24.reuse ;  /* 0x0000001894947228 */ /* 0x080fe40000000000 */
[-C--:B------:R-:W-:Y:S02]  /*eae0*/  DMUL R128, R128, R24.reuse ;  /* 0x0000001880807228 */ /* 0x080fe40000000000 */
[-C--:B------:R-:W-:Y:S02]  /*eaf0*/  DMUL R30, R30, R24.reuse ;  /* 0x000000181e1e7228 */ /* 0x080fe40000000000 */
[----:B------:R-:W-:-:S02]  /*eb00*/  DMUL R32, R32, R24 ;  /* 0x0000001820207228 */ /* 0x000fc40000000000 */
[-C--:B------:R-:W-:Y:S02]  /*eb10*/  DMUL R34, R34, R24.reuse ;  /* 0x0000001822227228 */ /* 0x080fe40000000000 */
[----:B------:R-:W-:Y:S02]  /*eb20*/  DMUL R40, R40, R24 ;  /* 0x0000001828287228 */ /* 0x000fe40000000000 */
[----:B------:R-:W-:Y:S02]  /*eb30*/  DMUL R130, R130, 0.5 ;  /* 0x3fe0000082827828 */ /* 0x000fe40000000000 */
[----:B------:R-:W-:Y:S02]  /*eb40*/  DMUL R146, R146, 0.5 ;  /* 0x3fe0000092927828 */ /* 0x000fe40000000000 */
[----:B------:R-:W-:Y:S02]  /*eb50*/  DMUL R148, R148, 0.5 ;  /* 0x3fe0000094947828 */ /* 0x000fe40000000000 */
[----:B------:R-:W-:-:S02]  /*eb60*/  DMUL R128, R128, 0.5 ;  /* 0x3fe0000080807828 */ /* 0x000fc40000000000 */
[----:B------:R-:W-:Y:S02]  /*eb70*/  DMUL R30, R30, 0.5 ;  /* 0x3fe000001e1e7828 */ /* 0x000fe40000000000 */
[----:B------:R-:W-:Y:S02]  /*eb80*/  DMUL R32, R32, 0.5 ;  /* 0x3fe0000020207828 */ /* 0x000fe40000000000 */
[----:B------:R-:W-:Y:S02]  /*eb90*/  DMUL R34, R34, 0.5 ;  /* 0x3fe0000022227828 */ /* 0x000fe40000000000 */
[----:B------:R-:W-:Y:S01]  /*eba0*/  DMUL R40, R40, 0.5 ;  /* 0x3fe0000028287828 */ /* 0x000fe20000000000 */
[----:B--2---:R-:W2:Y:S02]  /*ebb0*/  I2F.F64 R38, R38 ;  /* 0x0000002600267312 */ /* 0x004ea40000201c00 */
[----:B--2---:R-:W-:-:S08]  /*ebc0*/  DMUL R28, R236, R38 ;  /* 0x00000026ec1c7228 */ /* 0x004fd00000000000 */
[C---:B------:R-:W-:Y:S01]  /*ebd0*/  DFMA R102, R28.reuse, R36, R102 ;  /* 0x000000241c66722b */ /* 0x040fe20000000066 */
[----:B------:R-:W-:Y:S01]  /*ebe0*/  MOV R36, 0x400 ;  /* 0x0000040000247802 */ /* 0x000fe20000000f00 */
[C---:B------:R-:W-:Y:S02]  /*ebf0*/  DFMA R110, R28.reuse, R130, R110 ;  /* 0x000000821c6e722b */ /* 0x040fe4000000006e */
[C---:B------:R-:W-:Y:S01]  /*ec00*/  DFMA R104, R28.reuse, R146, R104 ;  /* 0x000000921c68722b */ /* 0x040fe20000000068 */
[----:B0-----:R-:W-:Y:S01]  /*ec10*/  LEA R121, R121, R36, 0x18 ;  /* 0x0000002479797211 */ /* 0x001fe200078ec0ff */
[C---:B------:R-:W-:Y:S02]  /*ec20*/  DFMA R106, R28.reuse, R148, R106 ;  /* 0x000000941c6a722b */ /* 0x040fe4000000006a */
[C---:B------:R-:W-:Y:S02]  /*ec30*/  DFMA R108, R28.reuse, R128, R108 ;  /* 0x000000801c6c722b */ /* 0x040fe4000000006c */
[C---:B------:R-:W-:Y:S01]  /*ec40*/  DFMA R116, R28.reuse, R30, R116 ;  /* 0x0000001e1c74722b */ /* 0x040fe20000000074 */
[----:B-1----:R-:W-:Y:S01]  /*ec50*/  IMAD R121, R120, 0x48, R121 ;  /* 0x0000004878797824 */ /* 0x002fe200078e0279 */
[----:B------:R-:W-:-:S02]  /*ec60*/  DFMA R118, R28, R32, R118 ;  /* 0x000000201c76722b */ /* 0x000fc40000000076 */
[C---:B------:R-:W-:Y:S02]  /*ec70*/  DFMA R112, R28.reuse, R34, R112 ;  /* 0x000000221c70722b */ /* 0x040fe40000000070 */
[----:B------:R-:W-:Y:S01]  /*ec80*/  DFMA R114, R28, R40, R114 ;  /* 0x000000281c72722b */ /* 0x000fe20000000072 */
[----:B------:R0:W-:Y:S04]  /*ec90*/  STS.64 [R121], R102 ;  /* 0x0000006679007388 */ /* 0x0001e80000000a00 */
[----:B------:R0:W-:Y:S04]  /*eca0*/  STS.64 [R121+0x20], R110 ;  /* 0x0000206e79007388 */ /* 0x0001e80000000a00 */
[----:B------:R0:W-:Y:S04]  /*ecb0*/  STS.64 [R121+0x8], R104 ;  /* 0x0000086879007388 */ /* 0x0001e80000000a00 */
[----:B------:R0:W-:Y:S04]  /*ecc0*/  STS.64 [R121+0x10], R106 ;  /* 0x0000106a79007388 */ /* 0x0001e80000000a00 */
[----:B------:R0:W-:Y:S04]  /*ecd0*/  STS.64 [R121+0x18], R108 ;  /* 0x0000186c79007388 */ /* 0x0001e80000000a00 */
[----:B------:R0:W-:Y:S04]  /*ece0*/  STS.64 [R121+0x38], R116 ;  /* 0x0000387479007388 */ /* 0x0001e80000000a00 */
[----:B------:R0:W-:Y:S04]  /*ecf0*/  STS.64 [R121+0x40], R118 ;  /* 0x0000407679007388 */ /* 0x0001e80000000a00 */
[----:B------:R0:W-:Y:S04]  /*ed00*/  STS.64 [R121+0x28], R112 ;  /* 0x0000287079007388 */ /* 0x0001e80000000a00 */
[----:B------:R0:W-:Y:S02]  /*ed10*/  STS.64 [R121+0x30], R114 ;  /* 0x0000307279007388 */ /* 0x0001e40000000a00 */
.L_x_60:
[----:B------:R-:W-:Y:S05]  /*ed20*/  BSYNC.RECONVERGENT B1 ;  /* 0x0000000000017941 */ /* 0x000fea0003800200 */
.L_x_59:
[----:B------:R-:W-:Y:S01]  /*ed30*/  UIADD3 UR5, UPT, UPT, UR5, 0x1, URZ ;  /* 0x0000000105057890 */ /* 0x000fe2000fffe0ff */
[----:B------:R-:W-:Y:S01]  /*ed40*/  IADD3 R216, PT, PT, R216, 0x4, RZ ;  /* 0x00000004d8d87810 */ /* 0x000fe20007ffe0ff */
[----:B------:R-:W-:Y:S02]  /*ed50*/  VIADD R215, R215, 0x4 ;  /* 0x00000004d7d77836 */ /* 0x000fe40000000000 */
[----:B------:R-:W-:-:S09]  /*ed60*/  UISETP.NE.AND UP0, UPT, UR5, 0x4, UPT ;  /* 0x000000040500788c */ /* 0x000fd2000bf05270 */
[----:B------:R-:W-:Y:S05]  /*ed70*/  BRA.U UP0, `(.L_x_213) ;  /* 0xffffff6500947547 */ /* 0x000fea000b83ffff */
[----:B------:R-:W-:-:S05]  /*ed80*/  VIADD R242, R242, 0x1 ;  /* 0x00000001f2f27836 */ /* 0x000fca0000000000 */
[----:B------:R-:W-:-:S13]  /*ed90*/  ISETP.NE.AND P0, PT, R242, 0x3, PT ;  /* 0x00000003f200780c */ /* 0x000fda0003f05270 */
[----:B------:R-:W-:Y:S05]  /*eda0*/  @P0 BRA `(.L_x_214) ;  /* 0xffffff4000000947 */ /* 0x000fea000383ffff */
[----:B------:R-:W1:Y:S01]  /*edb0*/  LDCU UR5, c[0x0][0x3e0] ;  /* 0x00007c00ff0577ac */ /* 0x000e620008000800 */
[----:B------:R-:W-:-:S04]  /*edc0*/  IADD3 R251, PT, PT, R251, 0x1, RZ ;  /* 0x00000001fbfb7810 */ /* 0x000fc80007ffe0ff */
[----:B-1----:R-:W-:-:S13]  /*edd0*/  ISETP.NE.AND P0, PT, R251, UR5, PT ;  /* 0x00000005fb007c0c */ /* 0x002fda000bf05270 */
[----:B------:R-:W-:Y:S05]  /*ede0*/  @P0 BRA `(.L_x_215) ;  /* 0xffffff3c006c0947 */ /* 0x000fea000383ffff */
.L_x_12:
[----:B------:R-:W1:Y:S01]  /*edf0*/  LDCU UR5, c[0x0][0x360] ;  /* 0x00006c00ff0577ac */ /* 0x000e620008000800 */
[----:B------:R-:W2:Y:S01]  /*ee00*/  S2R R14, SR_TID.X ;  /* 0x00000000000e7919 */ /* 0x000ea20000002100 */
[----:B------:R-:W-:Y:S01]  /*ee10*/  BAR.SYNC.DEFER_BLOCKING 0x0 ;  /* 0x0000000000007b1d */ /* 0x000fe20000010000 */
[----:B-1----:R-:W-:-:S09]  /*ee20*/  UISETP.GE.U32.AND UP0, UPT, UR5, 0x2, UPT ;  /* 0x000000020500788c */ /* 0x002fd2000bf06070 */
[----:B------:R-:W-:Y:S05]  /*ee30*/  BRA.U !UP0, `(.L_x_216) ;  /* 0x0000000108cc7547 */ /* 0x000fea000b800000 */
[----:B------:R-:W1:Y:S01]  /*ee40*/  S2R R3, SR_CgaCtaId ;  /* 0x0000000000037919 */ /* 0x000e620000008800 */
[----:B------:R-:W-:-:S04]  /*ee50*/  MOV R0, 0x400 ;  /* 0x0000040000007802 */ /* 0x000fc80000000f00 */
[----:B-1----:R-:W-:Y:S01]  /*ee60*/  LEA R3, R3, R0, 0x18 ;  /* 0x0000000003037211 */ /* 0x002fe200078ec0ff */
[----:B------:R-:W-:-:S04]  /*ee70*/  IMAD.U32 R0, RZ, RZ, UR5 ;  /* 0x00000005ff007e24 */ /* 0x000fc8000f8e00ff */
[----:B--2---:R-:W-:-:S07]  /*ee80*/  IMAD R15, R14, 0x48, R3 ;  /* 0x000000480e0f7824 */ /* 0x004fce00078e0203 */
.L_x_219:
[----:B------:R-:W-:Y:S01]  /*ee90*/  SHF.R.U32.HI R13, RZ, 0x1, R0 ;  /* 0x00000001ff0d7819 */ /* 0x000fe20000011600 */
[----:B------:R-:W-:Y:S03]  /*eea0*/  BSSY.RECONVERGENT B0, `(.L_x_217) ;  /* 0x0000028000007945 */ /* 0x000fe60003800200 */
[----:B------:R-:W-:-:S13]  /*eeb0*/  ISETP.GE.U32.AND P0, PT, R14, R13, PT ;  /* 0x0000000d0e00720c */ /* 0x000fda0003f06070 */
[----:B-1----:R-:W-:Y:S05]  /*eec0*/  @P0 BRA `(.L_x_218) ;  /* 0x0000000000940947 */ /* 0x002fea0003800000 */
[----:B------:R-:W-:Y:S01]  /*eed0*/  IMAD R12, R13, 0x48, R15 ;  /* 0x000000480d0c7824 */ /* 0x000fe200078e020f */
[----:B------:R-:W-:Y:S04]  /*eee0*/  LDS.64 R4, [R15] ;  /* 0x000000000f047984 */ /* 0x000fe80000000a00 */
[----:B------:R-:W1:Y:S04]  /*eef0*/  LDS.64 R2, [R12] ;  /* 0x000000000c027984 */ /* 0x000e680000000a00 */
[----:B------:R-:W-:Y:S04]  /*ef00*/  LDS.64 R6, [R15+0x8] ;  /* 0x000008000f067984 */ /* 0x000fe80000000a00 */
[----:B------:R-:W-:Y:S04]  /*ef10*/  LDS.64 R8, [R15+0x10] ;  /* 0x000010000f087984 */ /* 0x000fe80000000a00 */
[----:B------:R-:W-:Y:S01]  /*ef20*/  LDS.64 R10, [R15+0x18] ;  /* 0x000018000f0a7984 */ /* 0x000fe20000000a00 */
[----:B-1----:R-:W-:-:S07]  /*ef30*/  DADD R2, R2, R4 ;  /* 0x0000000002027229 */ /* 0x002fce0000000004 */
[----:B------:R-:W-:Y:S04]  /*ef40*/  STS.64 [R15], R2 ;  /* 0x000000020f007388 */ /* 0x000fe80000000a00 */
[----:B------:R-:W1:Y:S02]  /*ef50*/  LDS.64 R4, [R12+0x8] ;  /* 0x000008000c047984 */ /* 0x000e640000000a00 */
[----:B-1----:R-:W-:-:S07]  /*ef60*/  DADD R4, R4, R6 ;  /* 0x0000000004047229 */ /* 0x002fce0000000006 */
[----:B------:R-:W-:Y:S04]  /*ef70*/  STS.64 [R15+0x8], R4 ;  /* 0x000008040f007388 */ /* 0x000fe80000000a00 */
[----:B------:R-:W1:Y:S02]  /*ef80*/  LDS.64 R6, [R12+0x10] ;  /* 0x000010000c067984 */ /* 0x000e640000000a00 */
[----:B-1----:R-:W-:-:S07]  /*ef90*/  DADD R6, R6, R8 ;  /* 0x0000000006067229 */ /* 0x002fce0000000008 */
[----:B------:R-:W-:Y:S04]  /*efa0*/  STS.64 [R15+0x10], R6 ;  /* 0x000010060f007388 */ /* 0x000fe80000000a00 */
[----:B------:R-:W1:Y:S02]  /*efb0*/  LDS.64 R8, [R12+0x18] ;  /* 0x000018000c087984 */ /* 0x000e640000000a00 */
[----:B-1----:R-:W-:Y:S02]  /*efc0*/  DADD R8, R8, R10 ;  /* 0x0000000008087229 */ /* 0x002fe4000000000a */
[----:B------:R-:W-:Y:S05]  /*efd0*/  LDS.64 R10, [R15+0x20] ;  /* 0x000020000f0a7984 */ /* 0x000fea0000000a00 */
[----:B------:R-:W-:Y:S04]  /*efe0*/  STS.64 [R15+0x18], R8 ;  /* 0x000018080f007388 */ /* 0x000fe80000000a00 */
[----:B------:R-:W1:Y:S02]  /*eff0*/  LDS.64 R2, [R12+0x20] ;  /* 0x000020000c027984 */ /* 0x000e640000000a00 */
[----:B-1----:R-:W-:-:S02]  /*f000*/  DADD R2, R2, R10 ;  /* 0x0000000002027229 */ /* 0x002fc4000000000a */
        /* <DEDUP_REMOVED lines=15> */
[----:B-1----:R-:W-:-:S07]  /*f100*/  DADD R2, R2, R10 ;  /* 0x0000000002027229 */ /* 0x002fce000000000a */
[----:B------:R1:W-:Y:S04]  /*f110*/  STS.64 [R15+0x40], R2 ;  /* 0x000040020f007388 */ /* 0x0003e80000000a00 */
.L_x_218:
[----:B------:R-:W-:Y:S05]  /*f120*/  BSYNC.RECONVERGENT B0 ;  /* 0x0000000000007941 */ /* 0x000fea0003800200 */
.L_x_217:
[----:B------:R-:W-:Y:S01]  /*f130*/  BAR.SYNC.DEFER_BLOCKING 0x0 ;  /* 0x0000000000007b1d */ /* 0x000fe20000010000 */
[----:B------:R-:W-:Y:S01]  /*f140*/  ISETP.GT.U32.AND P0, PT, R0, 0x3, PT ;  /* 0x000000030000780c */ /* 0x000fe20003f04070 */
[----:B------:R-:W-:-:S12]  /*f150*/  IMAD.MOV.U32 R0, RZ, RZ, R13 ;  /* 0x000000ffff007224 */ /* 0x000fd800078e000d */
[----:B------:R-:W-:Y:S05]  /*f160*/  @P0 BRA `(.L_x_219) ;  /* 0xfffffffc00480947 */ /* 0x000fea000383ffff */
.L_x_216:
[----:B--2---:R-:W-:-:S13]  /*f170*/  ISETP.NE.AND P0, PT, R14, RZ, PT ;  /* 0x000000ff0e00720c */ /* 0x004fda0003f05270 */
[----:B------:R-:W-:Y:S05]  /*f180*/  @P0 EXIT ;  /* 0x000000000000094d */ /* 0x000fea0003800000 */
[----:B------:R-:W2:Y:S01]  /*f190*/  S2R R0, SR_CTAID.X ;  /* 0x0000000000007919 */ /* 0x000ea20000002500 */
[----:B------:R-:W3:Y:S01]  /*f1a0*/  S2UR UR6, SR_CTAID.Z ;  /* 0x00000000000679c3 */ /* 0x000ee20000002700 */
[----:B------:R-:W4:Y:S01]  /*f1b0*/  LDCU UR7, c[0x0][0x370] ;  /* 0x00006e00ff0777ac */ /* 0x000f220008000800 */
[----:B------:R-:W-:Y:S01]  /*f1c0*/  BSSY.RECONVERGENT B0, `(.L_x_220) ;  /* 0x0000009000007945 */ /* 0x000fe20003800200 */
[----:B------:R-:W-:Y:S01]  /*f1d0*/  MOV R140, RZ ;  /* 0x000000ff008c7202 */ /* 0x000fe20000000f00 */
[----:B------:R-:W-:Y:S01]  /*f1e0*/  IMAD.MOV.U32 R37, RZ, RZ, 0x40240000 ;  /* 0x40240000ff257424 */ /* 0x000fe200078e00ff */
[----:B------:R-:W3:Y:S01]  /*f1f0*/  LDCU UR5, c[0x0][0x374] ;  /* 0x00006e80ff0577ac */ /* 0x000ee20008000800 */
[----:B------:R-:W-:Y:S01]  /*f200*/  IMAD.MOV.U32 R153, RZ, RZ, -0x3fd40000 ;  /* 0xc02c0000ff997424 */ /* 0x000fe200078e00ff */
[----:B------:R-:W-:Y:S01]  /*f210*/  MOV R36, 0xf250 ;  /* 0x0000f25000247802 */ /* 0x000fe20000000f00 */
[----:B---3--:R-:W-:Y:S01]  /*f220*/  UIMAD UR5, UR6, UR5, URZ ;  /* 0x00000005060572a4 */ /* 0x008fe2000f8e02ff */
[----:B--2-4-:R-:W-:-:S11]  /*f230*/  IMAD R0, R0, 0x3, RZ ;  /* 0x0000000300007824 */ /* 0x014fd600078e02ff */
[----:B01----:R-:W-:Y:S05]  /*f240*/  CALL.REL.NOINC `($_Z15kernelKboundaryPddddddddPKdS1_S1_S1_iS1_S1_S1_S1_S1_S1_S1_iid$__internal_accurate_pow) ;  /* 0x0000002000287944 */ /* 0x003fea0003c00000 */
[----:B------:R-:W-:Y:S05]  /*f250*/  BSYNC.RECONVERGENT B0 ;  /* 0x0000000000007941 */ /* 0x000fea0003800200 */
.L_x_220:
[----:B------:R-:W0:Y:S01]  /*f260*/  S2UR UR6, SR_CgaCtaId ;  /* 0x00000000000679c3 */ /* 0x000e220000008800 */
[----:B------:R-:W-:Y:S01]  /*f270*/  UMOV UR4, 0x400 ;  /* 0x0000040000047882 */ /* 0x000fe20000000000 */
[----:B------:R-:W1:Y:S01]  /*f280*/  S2R R13, SR_CTAID.Y ;  /* 0x00000000000d7919 */ /* 0x000e620000002600 */
[----:B------:R-:W-:Y:S01]  /*f290*/  IMAD.MOV.U32 R41, RZ, RZ, R125 ;  /* 0x000000ffff297224 */ /* 0x000fe200078e007d */
[----:B------:R-:W-:Y:S01]  /*f2a0*/  BSSY.RECONVERGENT B1, `(.L_x_221) ;  /* 0x0000025000017945 */ /* 0x000fe20003800200 */
[----:B0-----:R-:W-:-:S09]  /*f2b0*/  ULEA UR4, UR6, UR4, 0x18 ;  /* 0x0000000406047291 */ /* 0x001fd2000f8ec0ff */
[----:B------:R-:W0:Y:S01]  /*f2c0*/  LDS.64 R4, [UR4] ;  /* 0x00000004ff047984 */ /* 0x000e220008000a00 */
[----:B-1----:R-:W-:-:S05]  /*f2d0*/  IADD3 R13, PT, PT, R13, UR5, RZ ;  /* 0x000000050d0d7c10 */ /* 0x002fca000fffe0ff */
[----:B------:R-:W-:-:S04]  /*f2e0*/  IMAD R13, R13, 0x9, RZ ;  /* 0x000000090d0d7824 */ /* 0x000fc800078e02ff */
[----:B------:R-:W-:Y:S01]  /*f2f0*/  IMAD R2, R13, UR7, R0 ;  /* 0x000000070d027c24 */ /* 0x000fe2000f8e0200 */
[----:B0-----:R-:W-:-:S14]  /*f300*/  DSETP.GT.AND P0, PT, |R4|, R40, PT ;  /* 0x000000280400722a */ /* 0x001fdc0003f04200 */
[----:B------:R-:W-:Y:S05]  /*f310*/  @!P0 BRA `(.L_x_222) ;  /* 0x0000000000748947 */ /* 0x000fea0003800000 */
[----:B------:R-:W0:Y:S01]  /*f320*/  LDCU UR4, c[0x0][0x3bc] ;  /* 0x00007780ff0477ac */ /* 0x000e220008000800 */
[----:B------:R-:W1:Y:S01]  /*f330*/  LDC.64 R10, c[0x0][0x3b8] ;  /* 0x0000ee00ff0a7b82 */ /* 0x000e620000000a00 */
[----:B------:R-:W-:Y:S01]  /*f340*/  IMAD.MOV.U32 R6, RZ, RZ, 0x1 ;  /* 0x00000001ff067424 */ /* 0x000fe200078e00ff */
[----:B------:R-:W-:Y:S01]  /*f350*/  FSETP.GEU.AND P1, PT, |R5|, 6.5827683646048100446e-37, PT ;  /* 0x036000000500780b */ /* 0x000fe20003f2e200 */
[----:B0-----:R-:W1:Y:S04]  /*f360*/  MUFU.RCP64H R7, UR4 ;  /* 0x0000000400077d08 */ /* 0x001e680008001800 */
        /* <DEDUP_REMOVED lines=15> */
[----:B0-----:R-:W-:Y:S01]  /*f460*/  IMAD.U32 R38, RZ, RZ, UR4 ;  /* 0x00000004ff267e24 */ /* 0x001fe2000f8e00ff */
[----:B------:R-:W-:-:S07]  /*f470*/  MOV R37, UR5 ;  /* 0x0000000500257c02 */ /* 0x000fce0008000f00 */
[----:B------:R-:W-:Y:S05]  /*f480*/  CALL.REL.NOINC `($__internal_1_$__cuda_sm20_div_rn_f64_full) ;  /* 0x0000001400507944 */ /* 0x000fea0003c00000 */
[----:B------:R-:W-:-:S07]  /*f490*/  IMAD.MOV.U32 R39, RZ, RZ, R127 ;  /* 0x000000ffff277224 */ /* 0x000fce00078e007f */
.L_x_223:
[----:B------:R-:W0:Y:S02]  /*f4a0*/  LDC.64 R4, c[0x0][0x380] ;  /* 0x0000e000ff047b82 */ /* 0x000e240000000a00 */
[----:B0-----:R-:W-:-:S05]  /*f4b0*/  IMAD.WIDE.U32 R4, R2, 0x8, R4 ;  /* 0x0000000802047825 */ /* 0x001fca00078e0004 */
[----:B------:R-:W2:Y:S02]  /*f4c0*/  LDG.E.64 R6, desc[UR8][R4.64] ;  /* 0x0000000804067981 */ /* 0x000ea4000c1e1b00 */
[----:B--2---:R-:W-:-:S07]  /*f4d0*/  DADD R6, R6, R38 ;  /* 0x0000000006067229 */ /* 0x004fce0000000026 */
[----:B------:R0:W-:Y:S04]  /*f4e0*/  STG.E.64 desc[UR8][R4.64], R6 ;  /* 0x0000000604007986 */ /* 0x0001e8000c101b08 */
.L_x_222:
[----:B------:R-:W-:Y:S05]  /*f4f0*/  BSYNC.RECONVERGENT B1 ;  /* 0x0000000000017941 */ /* 0x000fea0003800200 */
.L_x_221:
[----:B------:R-:W1:Y:S01]  /*f500*/  S2UR UR5, SR_CgaCtaId ;  /* 0x00000000000579c3 */ /* 0x000e620000008800 */
[----:B------:R-:W-:Y:S01]  /*f510*/  UMOV UR4, 0x400 ;  /* 0x0000040000047882 */ /* 0x000fe20000000000 */
[----:B------:R-:W-:Y:S01]  /*f520*/  VIADD R3, R13, 0x3 ;  /* 0x000000030d037836 */ /* 0x000fe20000000000 */
[----:B------:R-:W-:Y:S03]  /*f530*/  BSSY.RECONVERGENT B1, `(.L_x_224) ;  /* 0x0000021000017945 */ /* 0x000fe60003800200 */
[----:B------:R-:W-:Y:S01]  /*f540*/  IMAD R3, R3, UR7, R0 ;  /* 0x0000000703037c24 */ /* 0x000fe2000f8e0200 */
[----:B-1----:R-:W-:-:S09]  /*f550*/  ULEA UR4, UR5, UR4, 0x18 ;  /* 0x0000000405047291 */ /* 0x002fd2000f8ec0ff */
[----:B------:R-:W1:Y:S02]  /*f560*/  LDS.64 R124, [UR4+0x8] ;  /* 0x00000804ff7c7984 */ /* 0x000e640008000a00 */
[----:B-1----:R-:W-:-:S14]  /*f570*/  DSETP.GT.AND P0, PT, |R124|, R40, PT ;  /* 0x000000287c00722a */ /* 0x002fdc0003f04200 */
[----:B------:R-:W-:Y:S05]  /*f580*/  @!P0 BRA `(.L_x_225) ;  /* 0x00000000006c8947 */ /* 0x000fea0003800000 */
[----:B------:R-:W1:Y:S01]  /*f590*/  LDCU UR4, c[0x0][0x3bc] ;  /* 0x00007780ff0477ac */ /* 0x000e620008000800 */
[----:B0-----:R-:W0:Y:S01]  /*f5a0*/  LDC.64 R6, c[0x0][0x3b8] ;  /* 0x0000ee00ff067b82 */ /* 0x001e220000000a00 */
[----:B------:R-:W-:Y:S02]  /*f5b0*/  MOV R4, 0x1 ;  /* 0x0000000100047802 */ /* 0x000fe40000000f00 */
[----:B------:R-:W-:Y:S01]  /*f5c0*/  FSETP.GEU.AND P1, PT, |R125|, 6.5827683646048100446e-37, PT ;  /* 0x036000007d00780b */ /* 0x000fe20003f2e200 */
[----:B-1----:R-:W0:Y:S03]  /*f5d0*/  MUFU.RCP64H R5, UR4 ;  /* 0x0000000400057d08 */ /* 0x002e260008001800 */
        /* <DEDUP_REMOVED lines=12> */
[----:B------:R-:W-:Y:S01]  /*f6a0*/  MOV R36, 0xf6e0 ;  /* 0x0000f6e000247802 */ /* 0x000fe20000000f00 */
[----:B0-----:R-:W-:Y:S02]  /*f6b0*/  IMAD.U32 R38, RZ, RZ, UR4 ;  /* 0x00000004ff267e24 */ /* 0x001fe4000f8e00ff */
[----:B------:R-:W-:-:S07]  /*f6c0*/  IMAD.U32 R37, RZ, RZ, UR5 ;  /* 0x00000005ff257e24 */ /* 0x000fce000f8e00ff */
[----:B------:R-:W-:Y:S05]  /*f6d0*/  CALL.REL.NOINC `($__internal_1_$__cuda_sm20_div_rn_f64_full) ;  /* 0x0000001000bc7944 */ /* 0x000fea0003c00000 */
[----:B------:R-:W-:-:S07]  /*f6e0*/  MOV R39, R127 ;  /* 0x0000007f00277202 */ /* 0x000fce0000000f00 */
.L_x_226:
[----:B------:R-:W0:Y:S02]  /*f6f0*/  LDC.64 R4, c[0x0][0x380] ;  /* 0x0000e000ff047b82 */ /* 0x000e240000000a00 */
[----:B0-----:R-:W-:-:S05]  /*f700*/  IMAD.WIDE.U32 R4, R3, 0x8, R4 ;  /* 0x0000000803047825 */ /* 0x001fca00078e0004 */
[----:B------:R-:W2:Y:S02]  /*f710*/  LDG.E.64 R6, desc[UR8][R4.64] ;  /* 0x0000000804067981 */ /* 0x000ea4000c1e1b00 */
[----:B--2---:R-:W-:-:S07]  /*f720*/  DADD R6, R6, R38 ;  /* 0x0000000006067229 */ /* 0x004fce0000000026 */
[----:B------:R1:W-:Y:S04]  /*f730*/  STG.E.64 desc[UR8][R4.64], R6 ;  /* 0x0000000604007986 */ /* 0x0003e8000c101b08 */
.L_x_225:
[----:B------:R-:W-:Y:S05]  /*f740*/  BSYNC.RECONVERGENT B1 ;  /* 0x0000000000017941 */ /* 0x000fea0003800200 */
.L_x_224:
[----:B------:R-:W2:Y:S01]  /*f750*/  S2UR UR5, SR_CgaCtaId ;  /* 0x00000000000579c3 */ /* 0x000ea20000008800 */
[----:B------:R-:W-:Y:S01]  /*f760*/  UMOV UR4, 0x400 ;  /* 0x0000040000047882 */ /* 0x000fe20000000000 */
[----:B------:R-:W-:Y:S01]  /*f770*/  VIADD R13, R13, 0x6 ;  /* 0x000000060d0d7836 */ /* 0x000fe20000000000 */
[----:B------:R-:W-:Y:S03]  /*f780*/  BSSY.RECONVERGENT B1, `(.L_x_227) ;  /* 0x0000021000017945 */ /* 0x000fe60003800200 */
[----:B------:R-:W-:Y:S01]  /*f790*/  IMAD R0, R13, UR7, R0 ;  /* 0x000000070d007c24 */ /* 0x000fe2000f8e0200 */
[----:B--2---:R-:W-:-:S09]  /*f7a0*/  ULEA UR4, UR5, UR4, 0x18 ;  /* 0x0000000405047291 */ /* 0x004fd2000f8ec0ff */
[----:B------:R-:W2:Y:S02]  /*f7b0*/  LDS.64 R124, [UR4+0x10] ;  /* 0x00001004ff7c7984 */ /* 0x000ea40008000a00 */
[----:B--2---:R-:W-:-:S14]  /*f7c0*/  DSETP.GT.AND P0, PT, |R124|, R40, PT ;  /* 0x000000287c00722a */ /* 0x004fdc0003f04200 */
[----:B------:R-:W-:Y:S05]  /*f7d0*/  @!P0 BRA `(.L_x_228) ;  /* 0x00000000006c8947 */ /* 0x000fea0003800000 */
[----:B------:R-:W2:Y:S01]  /*f7e0*/  LDCU UR4, c[0x0][0x3bc] ;  /* 0x00007780ff0477ac */ /* 0x000ea20008000800 */
[----:B01----:R-:W0:Y:S01]  /*f7f0*/  LDC.64 R6, c[0x0][0x3b8] ;  /* 0x0000ee00ff067b82 */ /* 0x003e220000000a00 */
[----:B------:R-:W-:Y:S01]  /*f800*/  IMAD.MOV.U32 R4, RZ, RZ, 0x1 ;  /* 0x00000001ff047424 */ /* 0x000fe200078e00ff */
[----:B------:R-:W-:Y:S01]  /*f810*/  FSETP.GEU.AND P1, PT, |R125|, 6.5827683646048100446e-37, PT ;  /* 0x036000007d00780b */ /* 0x000fe20003f2e200 */
[----:B--2---:R-:W0:Y:S04]  /*f820*/  MUFU.RCP64H R5, UR4 ;  /* 0x0000000400057d08 */ /* 0x004e280008001800 */
        /* <DEDUP_REMOVED lines=12> */
[----:B------:R-:W-:Y:S02]  /*f8f0*/  MOV R36, 0xf930 ;  /* 0x0000f93000247802 */ /* 0x000fe40000000f00 */
[----:B0-----:R-:W-:Y:S01]  /*f900*/  MOV R38, UR4 ;  /* 0x0000000400267c02 */ /* 0x001fe20008000f00 */
[----:B------:R-:W-:-:S07]  /*f910*/  IMAD.U32 R37, RZ, RZ, UR5 ;  /* 0x00000005ff257e24 */ /* 0x000fce000f8e00ff */
[----:B------:R-:W-:Y:S05]  /*f920*/  CALL.REL.NOINC `($__internal_1_$__cuda_sm20_div_rn_f64_full) ;  /* 0x0000001000287944 */ /* 0x000fea0003c00000 */
[----:B------:R-:W-:-:S07]  /*f930*/  IMAD.MOV.U32 R39, RZ, RZ, R127 ;  /* 0x000000ffff277224 */ /* 0x000fce00078e007f */
.L_x_229:
[----:B------:R-:W0:Y:S02]  /*f940*/  LDC.64 R4, c[0x0][0x380] ;  /* 0x0000e000ff047b82 */ /* 0x000e240000000a00 */
[----:B0-----:R-:W-:-:S05]  /*f950*/  IMAD.WIDE.U32 R4, R0, 0x8, R4 ;  /* 0x0000000800047825 */ /* 0x001fca00078e0004 */
[----:B------:R-:W2:Y:S02]  /*f960*/  LDG.E.64 R6, desc[UR8][R4.64] ;  /* 0x0000000804067981 */ /* 0x000ea4000c1e1b00 */
[----:B--2---:R-:W-:-:S07]  /*f970*/  DADD R6, R6, R38 ;  /* 0x0000000006067229 */ /* 0x004fce0000000026 */
[----:B------:R2:W-:Y:S04]  /*f980*/  STG.E.64 desc[UR8][R4.64], R6 ;  /* 0x0000000604007986 */ /* 0x0005e8000c101b08 */
.L_x_228:
[----:B------:R-:W-:Y:S05]  /*f990*/  BSYNC.RECONVERGENT B1 ;  /* 0x0000000000017941 */ /* 0x000fea0003800200 */
.L_x_227:
[----:B------:R-:W3:Y:S01]  /*f9a0*/  S2UR UR5, SR_CgaCtaId ;  /* 0x00000000000579c3 */ /* 0x000ee20000008800 */
[----:B------:R-:W-:Y:S01]  /*f9b0*/  UMOV UR4, 0x400 ;  /* 0x0000040000047882 */ /* 0x000fe20000000000 */
[----:B------:R-:W-:Y:S01]  /*f9c0*/  BSSY.RECONVERGENT B1, `(.L_x_230) ;  /* 0x0000021000017945 */ /* 0x000fe20003800200 */
[----:B---3--:R-:W-:-:S09]  /*f9d0*/  ULEA UR4, UR5, UR4, 0x18 ;  /* 0x0000000405047291 */ /* 0x008fd2000f8ec0ff */
[----:B------:R-:W3:Y:S02]  /*f9e0*/  LDS.64 R124, [UR4+0x18] ;  /* 0x00001804ff7c7984 */ /* 0x000ee40008000a00 */
[----:B---3--:R-:W-:-:S14]  /*f9f0*/  DSETP.GT.AND P0, PT, |R124|, R40, PT ;  /* 0x000000287c00722a */ /* 0x008fdc0003f04200 */
[----:B------:R-:W-:Y:S05]  /*fa00*/  @!P0 BRA `(.L_x_231) ;  /* 0x0000000000708947 */ /* 0x000fea0003800000 */
[----:B------:R-:W3:Y:S01]  /*fa10*/  LDCU UR4, c[0x0][0x3bc] ;  /* 0x00007780ff0477ac */ /* 0x000ee20008000800 */
[----:B012---:R-:W0:Y:S01]  /*fa20*/  LDC.64 R6, c[0x0][0x3b8] ;  /* 0x0000ee00ff067b82 */ /* 0x007e220000000a00 */
[----:B------:R-:W-:Y:S02]  /*fa30*/  MOV R4, 0x1 ;  /* 0x0000000100047802 */ /* 0x000fe40000000f00 */
[----:B------:R-:W-:Y:S01]  /*fa40*/  FSETP.GEU.AND P1, PT, |R125|, 6.5827683646048100446e-37, PT ;  /* 0x036000007d00780b */ /* 0x000fe20003f2e200 */
[----:B---3--:R-:W0:Y:S03]  /*fa50*/  MUFU.RCP64H R5, UR4 ;  /* 0x0000000400057d08 */ /* 0x008e260008001800 */
[----:B0-----:R-:W-:-:S08]  /*fa60*/  DFMA R8, R4, -R6, 1 ;  /* 0x3ff000000408742b */ /* 0x001fd00000000806 */
[----:B------:R-:W-:-:S08]  /*fa70*/  DFMA R8, R8, R8, R8 ;  /* 0x000000080808722b */ /* 0x000fd00000000008 */
[----:B------:R-:W-:-:S08]  /*fa80*/  DFMA R8, R4, R8, R4 ;  /* 0x000000080408722b */ /* 0x000fd00000000004 */
[----:B------:R-:W-:-:S08]  /*fa90*/  DFMA R4, R8, -R6, 1 ;  /* 0x3ff000000804742b */ /* 0x000fd00000000806 */
[----:B------:R-:W-:-:S08]  /*faa0*/  DFMA R8, R8, R4, R8 ;  /* 0x000000040808722b */ /* 0x000fd00000000008 */
[----:B------:R-:W-:-:S08]  /*fab0*/  DMUL R38, R8, R124 ;  /* 0x0000007c08267228 */ /* 0x000fd00000000000 */
[----:B------:R-:W-:Y:S01]  /*fac0*/  DFMA R4, R38, -R6, R124 ;  /* 0x800000062604722b */ /* 0x000fe2000000007c */
[----:B------:R-:W-:-:S07]  /*fad0*/  VIADD R7, R2, 0x1 ;  /* 0x0000000102077836 */ /* 0x000fce0000000000 */
[----:B------:R-:W-:-:S10]  /*fae0*/  DFMA R38, R8, R4, R38 ;  /* 0x000000040826722b */ /* 0x000fd40000000026 */
[----:B------:R-:W-:-:S05]  /*faf0*/  FFMA R4, RZ, UR4, R39 ;  /* 0x00000004ff047c23 */ /* 0x000fca0008000027 */
[----:B------:R-:W-:-:S13]  /*fb00*/  FSETP.GT.AND P0, PT, |R4|, 1.469367938527859385e-39, PT ;  /* 0x001000000400780b */ /* 0x000fda0003f04200 */
[----:B------:R-:W-:Y:S05]  /*fb10*/  @P0 BRA P1, `(.L_x_232) ;  /* 0x0000000000180947 */ /* 0x000fea0000800000 */
[----:B------:R-:W0:Y:S01]  /*fb20*/  LDCU.64 UR4, c[0x0][0x3b8] ;  /* 0x00007700ff0477ac */ /* 0x000e220008000a00 */
[----:B------:R-:W-:Y:S01]  /*fb30*/  MOV R36, 0xfb70 ;  /* 0x0000fb7000247802 */ /* 0x000fe20000000f00 */
[----:B0-----:R-:W-:Y:S01]  /*fb40*/  IMAD.U32 R38, RZ, RZ, UR4 ;  /* 0x00000004ff267e24 */ /* 0x001fe2000f8e00ff */
[----:B------:R-:W-:-:S07]  /*fb50*/  MOV R37, UR5 ;  /* 0x0000000500257c02 */ /* 0x000fce0008000f00 */
[----:B------:R-:W-:Y:S05]  /*fb60*/  CALL.REL.NOINC `($__internal_1_$__cuda_sm20_div_rn_f64_full) ;  /* 0x0000000c00987944 */ /* 0x000fea0003c00000 */
[----:B------:R-:W-:-:S07]  /*fb70*/  IMAD.MOV.U32 R39, RZ, RZ, R127 ;  /* 0x000000ffff277224 */ /* 0x000fce00078e007f */
.L_x_232:
[----:B------:R-:W0:Y:S02]  /*fb80*/  LDC.64 R4, c[0x0][0x380] ;  /* 0x0000e000ff047b82 */ /* 0x000e240000000a00 */
[----:B0-----:R-:W-:-:S05]  /*fb90*/  IMAD.WIDE.U32 R4, R7, 0x8, R4 ;  /* 0x0000000807047825 */ /* 0x001fca00078e0004 */
[----:B------:R-:W2:Y:S02]  /*fba0*/  LDG.E.64 R6, desc[UR8][R4.64] ;  /* 0x0000000804067981 */ /* 0x000ea4000c1e1b00 */
[----:B--2---:R-:W-:-:S07]  /*fbb0*/  DADD R6, R6, R38 ;  /* 0x0000000006067229 */ /* 0x004fce0000000026 */
[----:B------:R3:W-:Y:S04]  /*fbc0*/  STG.E.64 desc[UR8][R4.64], R6 ;  /* 0x0000000604007986 */ /* 0x0007e8000c101b08 */
.L_x_231:
[----:B------:R-:W-:Y:S05]  /*fbd0*/  BSYNC.RECONVERGENT B1 ;  /* 0x0000000000017941 */ /* 0x000fea0003800200 */
.L_x_230:
[----:B------:R-:W4:Y:S01]  /*fbe0*/  S2UR UR5, SR_CgaCtaId ;  /* 0x00000000000579c3 */ /* 0x000f220000008800 */
[----:B------:R-:W-:Y:S01]  /*fbf0*/  UMOV UR4, 0x400 ;  /* 0x0000040000047882 */ /* 0x000fe20000000000 */
[----:B------:R-:W-:Y:S01]  /*fc00*/  BSSY.RECONVERGENT B1, `(.L_x_233) ;  /* 0x0000021000017945 */ /* 0x000fe20003800200 */
[----:B----4-:R-:W-:-:S09]  /*fc10*/  ULEA UR4, UR5, UR4, 0x18 ;  /* 0x0000000405047291 */ /* 0x010fd2000f8ec0ff */
[----:B------:R-:W4:Y:S02]  /*fc20*/  LDS.64 R124, [UR4+0x20] ;  /* 0x00002004ff7c7984 */ /* 0x000f240008000a00 */
[----:B----4-:R-:W-:-:S14]  /*fc30*/  DSETP.GT.AND P0, PT, |R124|, R40, PT ;  /* 0x000000287c00722a */ /* 0x010fdc0003f04200 */
[----:B------:R-:W-:Y:S05]  /*fc40*/  @!P0 BRA `(.L_x_234) ;  /* 0x0000000000708947 */ /* 0x000fea0003800000 */
[----:B------:R-:W4:Y:S01]  /*fc50*/  LDCU UR4, c[0x0][0x3bc] ;  /* 0x00007780ff0477ac */ /* 0x000f220008000800 */
[----:B0123--:R-:W0:Y:S01]  /*fc60*/  LDC.64 R6, c[0x0][0x3b8] ;  /* 0x0000ee00ff067b82 */ /* 0x00fe220000000a00 */
[----:B------:R-:W-:Y:S01]  /*fc70*/  IMAD.MOV.U32 R4, RZ, RZ, 0x1 ;  /* 0x00000001ff047424 */ /* 0x000fe200078e00ff */
[----:B------:R-:W-:Y:S01]  /*fc80*/  FSETP.GEU.AND P1, PT, |R125|, 6.5827683646048100446e-37, PT ;  /* 0x036000007d00780b */ /* 0x000fe20003f2e200 */
[----:B----4-:R-:W0:Y:S04]  /*fc90*/  MUFU.RCP64H R5, UR4 ;  /* 0x0000000400057d08 */ /* 0x010e280008001800 */
[----:B0-----:R-:W-:-:S08]  /*fca0*/  DFMA R8, R4, -R6, 1 ;  /* 0x3ff000000408742b */ /* 0x001fd00000000806 */
[----:B------:R-:W-:-:S08]  /*fcb0*/  DFMA R8, R8, R8, R8 ;  /* 0x000000080808722b */ /* 0x000fd00000000008 */
[----:B------:R-:W-:-:S08]  /*fcc0*/  DFMA R8, R4, R8, R4 ;  /* 0x000000080408722b */ /* 0x000fd00000000004 */
[----:B------:R-:W-:-:S08]  /*fcd0*/  DFMA R4, R8, -R6, 1 ;  /* 0x3ff000000804742b */ /* 0x000fd00000000806 */
[----:B------:R-:W-:-:S08]  /*fce0*/  DFMA R8, R8, R4, R8 ;  /* 0x000000040808722b */ /* 0x000fd00000000008 */
[----:B------:R-:W-:-:S08]  /*fcf0*/  DMUL R38, R8, R124 ;  /* 0x0000007c08267228 */ /* 0x000fd00000000000 */
[----:B------:R-:W-:Y:S01]  /*fd00*/  DFMA R4, R38, -R6, R124 ;  /* 0x800000062604722b */ /* 0x000fe2000000007c */
[----:B------:R-:W-:-:S07]  /*fd10*/  IADD3 R7, PT, PT, R3, 0x1, RZ ;  /* 0x0000000103077810 */ /* 0x000fce0007ffe0ff */
        /* <DEDUP_REMOVED lines=10> */
.L_x_235:
[----:B------:R-:W0:Y:S02]  /*fdc0*/  LDC.64 R4, c[0x0][0x380] ;  /* 0x0000e000ff047b82 */ /* 0x000e240000000a00 */
[----:B0-----:R-:W-:-:S05]  /*fdd0*/  IMAD.WIDE.U32 R4, R7, 0x8, R4 ;  /* 0x0000000807047825 */ /* 0x001fca00078e0004 */
[----:B------:R-:W2:Y:S02]  /*fde0*/  LDG.E.64 R6, desc[UR8][R4.64] ;  /* 0x0000000804067981 */ /* 0x000ea4000c1e1b00 */
[----:B--2---:R-:W-:-:S07]  /*fdf0*/  DADD R6, R6, R38 ;  /* 0x0000000006067229 */ /* 0x004fce0000000026 */
[----:B------:R4:W-:Y:S04]  /*fe00*/  STG.E.64 desc[UR8][R4.64], R6 ;  /* 0x0000000604007986 */ /* 0x0009e8000c101b08 */
.L_x_234:
[----:B------:R-:W-:Y:S05]  /*fe10*/  BSYNC.RECONVERGENT B1 ;  /* 0x0000000000017941 */ /* 0x000fea0003800200 */
.L_x_233:
[----:B------:R-:W5:Y:S01]  /*fe20*/  S2UR UR5, SR_CgaCtaId ;  /* 0x00000000000579c3 */ /* 0x000f620000008800 */
[----:B------:R-:W-:Y:S01]  /*fe30*/  UMOV UR4, 0x400 ;  /* 0x0000040000047882 */ /* 0x000fe20000000000 */
[----:B------:R-:W-:Y:S01]  /*fe40*/  BSSY.RECONVERGENT B1, `(.L_x_236) ;  /* 0x0000021000017945 */ /* 0x000fe20003800200 */
[----:B-----5:R-:W-:-:S09]  /*fe50*/  ULEA UR4, UR5, UR4, 0x18 ;  /* 0x0000000405047291 */ /* 0x020fd2000f8ec0ff */
[----:B------:R-:W5:Y:S02]  /*fe60*/  LDS.64 R124, [UR4+0x28] ;  /* 0x00002804ff7c7984 */ /* 0x000f640008000a00 */
[----:B-----5:R-:W-:-:S14]  /*fe70*/  DSETP.GT.AND P0, PT, |R124|, R40, PT ;  /* 0x000000287c00722a */ /* 0x020fdc0003f04200 */
[----:B------:R-:W-:Y:S05]  /*fe80*/  @!P0 BRA `(.L_x_237) ;  /* 0x0000000000708947 */ /* 0x000fea0003800000 */
[----:B------:R-:W5:Y:S01]  /*fe90*/  LDCU UR4, c[0x0][0x3bc] ;  /* 0x00007780ff0477ac */ /* 0x000f620008000800 */
[----:B01234-:R-:W0:Y:S01]  /*fea0*/  LDC.64 R6, c[0x0][0x3b8] ;  /* 0x0000ee00ff067b82 */ /* 0x01fe220000000a00 */
[----:B------:R-:W-:Y:S01]  /*feb0*/  IMAD.MOV.U32 R4, RZ, RZ, 0x1 ;  /* 0x00000001ff047424 */ /* 0x000fe200078e00ff */
[----:B------:R-:W-:Y:S01]  /*fec0*/  FSETP.GEU.AND P1, PT, |R125|, 6.5827683646048100446e-37, PT ;  /* 0x036000007d00780b */ /* 0x000fe20003f2e200 */
[----:B-----5:R-:W0:Y:S04]  /*fed0*/  MUFU.RCP64H R5, UR4 ;  /* 0x0000000400057d08 */ /* 0x020e280008001800 */
        /* <DEDUP_REMOVED lines=18> */
.L_x_238:
[----:B------:R-:W0:Y:S02]  /*10000*/  LDC.64 R4, c[0x0][0x380] ;  /* 0x0000e000ff047b82 */ /* 0x000e240000000a00 */
[----:B0-----:R-:W-:-:S05]  /*10010*/  IMAD.WIDE.U32 R4, R7, 0x8, R4 ;  /* 0x0000000807047825 */ /* 0x001fca00078e0004 */
[----:B------:R-:W2:Y:S02]  /*10020*/  LDG.E.64 R6, desc[UR8][R4.64] ;  /* 0x0000000804067981 */ /* 0x000ea4000c1e1b00 */
[----:B--2---:R-:W-:-:S07]  /*10030*/  DADD R6, R6, R38 ;  /* 0x0000000006067229 */ /* 0x004fce0000000026 */
[----:B------:R0:W-:Y:S04]  /*10040*/  STG.E.64 desc[UR8][R4.64], R6 ;  /* 0x0000000604007986 */ /* 0x0001e8000c101b08 */
.L_x_237:
[----:B------:R-:W-:Y:S05]  /*10050*/  BSYNC.RECONVERGENT B1 ;  /* 0x0000000000017941 */ /* 0x000fea0003800200 */
.L_x_236:
        /* <DEDUP_REMOVED lines=9> */
[----:B------:R-:W-:Y:S02]  /*100f0*/  MOV R4, 0x1 ;  /* 0x0000000100047802 */ /* 0x000fe40000000f00 */
[----:B------:R-:W-:Y:S01]  /*10100*/  FSETP.GEU.AND P1, PT, |R125|, 6.5827683646048100446e-37, PT ;  /* 0x036000007d00780b */ /* 0x000fe20003f2e200 */
[----:B-----5:R-:W0:Y:S03]  /*10110*/  MUFU.RCP64H R5, UR4 ;  /* 0x0000000400057d08 */ /* 0x020e260008001800 */
        /* <DEDUP_REMOVED lines=18> */
.L_x_241:
[----:B------:R-:W0:Y:S02]  /*10240*/  LDC.64 R4, c[0x0][0x380] ;  /* 0x0000e000ff047b82 */ /* 0x000e240000000a00 */
[----:B0-----:R-:W-:-:S05]  /*10250*/  IMAD.WIDE.U32 R4, R7, 0x8, R4 ;  /* 0x0000000807047825 */ /* 0x001fca00078e0004 */
[----:B------:R-:W2:Y:S02]  /*10260*/  LDG.E.64 R6, desc[UR8][R4.64] ;  /* 0x0000000804067981 */ /* 0x000ea4000c1e1b00 */
[----:B--2---:R-:W-:-:S07]  /*10270*/  DADD R6, R6, R38 ;  /* 0x0000000006067229 */ /* 0x004fce0000000026 */
[----:B------:R0:W-:Y:S04]  /*10280*/  STG.E.64 desc[UR8][R4.64], R6 ;  /* 0x0000000604007986 */ /* 0x0001e8000c101b08 */
.L_x_240:
[----:B------:R-:W-:Y:S05]  /*10290*/  BSYNC.RECONVERGENT B1 ;  /* 0x0000000000017941 */ /* 0x000fea0003800200 */
.L_x_239:
        /* <DEDUP_REMOVED lines=18> */
[----:B------:R-:W-:-:S08]  /*103c0*/  DFMA R4, R38, -R6, R124 ;  /* 0x800000062604722b */ /* 0x000fd0000000007c */
[----:B------:R-:W-:Y:S01]  /*103d0*/  DFMA R38, R8, R4, R38 ;  /* 0x000000040826722b */ /* 0x000fe20000000026 */
[----:B------:R-:W-:-:S09]  /*103e0*/  IADD3 R5, PT, PT, R3, 0x2, RZ ;  /* 0x0000000203057810 */ /* 0x000fd20007ffe0ff */
        /* <DEDUP_REMOVED lines=9> */
.L_x_244:
[----:B------:R-:W0:Y:S02]  /*10480*/  LDC.64 R2, c[0x0][0x380] ;  /* 0x0000e000ff027b82 */ /* 0x000e240000000a00 */
[----:B0-----:R-:W-:-:S05]  /*10490*/  IMAD.WIDE.U32 R2, R5, 0x8, R2 ;  /* 0x0000000805027825 */ /* 0x001fca00078e0002 */
[----:B------:R-:W2:Y:S02]  /*104a0*/  LDG.E.64 R4, desc[UR8][R2.64] ;  /* 0x0000000802047981 */ /* 0x000ea4000c1e1b00 */
[----:B--2---:R-:W-:-:S07]  /*104b0*/  DADD R4, R4, R38 ;  /* 0x0000000004047229 */ /* 0x004fce0000000026 */
[----:B------:R0:W-:Y:S04]  /*104c0*/  STG.E.64 desc[UR8][R2.64], R4 ;  /* 0x0000000402007986 */ /* 0x0001e8000c101b08 */
.L_x_243:
[----:B------:R-:W-:Y:S05]  /*104d0*/  BSYNC.RECONVERGENT B1 ;  /* 0x0000000000017941 */ /* 0x000fea0003800200 */
.L_x_242:
[----:B------:R-:W5:Y:S01]  /*104e0*/  S2UR UR5, SR_CgaCtaId ;  /* 0x00000000000579c3 */ /* 0x000f620000008800 */
[----:B------:R-:W-:Y:S02]  /*104f0*/  UMOV UR4, 0x400 ;  /* 0x0000040000047882 */ /* 0x000fe40000000000 */
[----:B-----5:R-:W-:-:S09]  /*10500*/  ULEA UR4, UR5, UR4, 0x18 ;  /* 0x0000000405047291 */ /* 0x020fd2000f8ec0ff */
[----:B------:R-:W5:Y:S02]  /*10510*/  LDS.64 R124, [UR4+0x40] ;  /* 0x00004004ff7c7984 */ /* 0x000f640008000a00 */
[----:B-----5:R-:W-:-:S14]  /*10520*/  DSETP.GT.AND P0, PT, |R124|, R40, PT ;  /* 0x000000287c00722a */ /* 0x020fdc0003f04200 */
[----:B------:R-:W-:Y:S05]  /*10530*/  @!P0 EXIT ;  /* 0x000000000000894d */ /* 0x000fea0003800000 */
        /* <DEDUP_REMOVED lines=23> */
.L_x_245:
[----:B------:R-:W0:Y:S02]  /*106b0*/  LDC.64 R2, c[0x0][0x380] ;  /* 0x0000e000ff027b82 */ /* 0x000e240000000a00 */
[----:B0-----:R-:W-:-:S05]  /*106c0*/  IMAD.WIDE.U32 R2, R5, 0x8, R2 ;  /* 0x0000000805027825 */ /* 0x001fca00078e0002 */
[----:B------:R-:W2:Y:S02]  /*106d0*/  LDG.E.64 R4, desc[UR8][R2.64] ;  /* 0x0000000802047981 */ /* 0x000ea4000c1e1b00 */
[----:B--2---:R-:W-:-:S07]  /*106e0*/  DADD R4, R4, R38 ;  /* 0x0000000004047229 */ /* 0x004fce0000000026 */
[----:B------:R-:W-:Y:S01]  /*106f0*/  STG.E.64 desc[UR8][R2.64], R4 ;  /* 0x0000000402007986 */ /* 0x000fe2000c101b08 */
[----:B------:R-:W-:Y:S05]  /*10700*/  EXIT ;  /* 0x000000000000794d */ /* 0x000fea0003800000 */
        .weak           $__internal_0_$__cuda_sm20_dblrcp_rn_slowpath_v3
        .type           $__internal_0_$__cuda_sm20_dblrcp_rn_slowpath_v3,@function
        .size           $__internal_0_$__cuda_sm20_dblrcp_rn_slowpath_v3,($__internal_1_$__cuda_sm20_div_rn_f64_full - $__internal_0_$__cuda_sm20_dblrcp_rn_slowpath_v3)
$__internal_0_$__cuda_sm20_dblrcp_rn_slowpath_v3:
[----:B------:R-:W-:Y:S01]  /*10710*/  MOV R121, R38 ;  /* 0x0000002600797202 */ /* 0x000fe20000000f00 */
[----:B------:R-:W-:Y:S05]  /*10720*/  BSSY.RECONVERGENT B2, `(.L_x_246) ;  /* 0x0000025000027945 */ /* 0x000fea0003800200 */
[----:B------:R-:W-:-:S14]  /*10730*/  DSETP.GTU.AND P5, PT, |R120|, +INF , PT ;  /* 0x7ff000007800742a */ /* 0x000fdc0003fac200 */
[----:B------:R-:W-:Y:S05]  /*10740*/  @P5 BRA `(.L_x_247) ;  /* 0x0000000000805947 */ /* 0x000fea0003800000 */
[----:B------:R-:W-:-:S05]  /*10750*/  LOP3.LUT R38, R38, 0x7fffffff, RZ, 0xc0, !PT ;  /* 0x7fffffff26267812 */ /* 0x000fca00078ec0ff */
[----:B------:R-:W-:-:S05]  /*10760*/  VIADD R122, R38, 0xffffffff ;  /* 0xffffffff267a7836 */ /* 0x000fca0000000000 */
[----:B------:R-:W-:-:S13]  /*10770*/  ISETP.GE.U32.AND P5, PT, R122, 0x7fefffff, PT ;  /* 0x7fefffff7a00780c */ /* 0x000fda0003fa6070 */
[----:B------:R-:W-:Y:S01]  /*10780*/  @P5 LOP3.LUT R123, R121, 0x7ff00000, RZ, 0x3c, !PT ;  /* 0x7ff00000797b5812 */ /* 0x000fe200078e3cff */
[----:B------:R-:W-:Y:S01]  /*10790*/  @P5 IMAD.MOV.U32 R122, RZ, RZ, RZ ;  /* 0x000000ffff7a5224 */ /* 0x000fe200078e00ff */
[----:B------:R-:W-:Y:S06]  /*107a0*/  @P5 BRA `(.L_x_248) ;  /* 0x0000000000705947 */ /* 0x000fec0003800000 */
[----:B------:R-:W-:-:S13]  /*107b0*/  ISETP.GE.U32.AND P5, PT, R38, 0x1000001, PT ;  /* 0x010000012600780c */ /* 0x000fda0003fa6070 */
[----:B------:R-:W-:Y:S05]  /*107c0*/  @!P5 BRA `(.L_x_249) ;  /* 0x000000000038d947 */ /* 0x000fea0003800000 */
[----:B------:R-:W-:Y:S01]  /*107d0*/  IADD3 R123, PT, PT, R121, -0x3fe00000, RZ ;  /* 0xc0200000797b7810 */ /* 0x000fe20007ffe0ff */
[----:B------:R-:W-:Y:S02]  /*107e0*/  IMAD.MOV.U32 R122, RZ, RZ, R120 ;  /* 0x000000ffff7a7224 */ /* 0x000fe400078e0078 */
[----:B------:R-:W-:Y:S01]  /*107f0*/  IMAD.MOV.U32 R124, RZ, RZ, R37 ;  /* 0x000000ffff7c7224 */ /* 0x000fe200078e0025 */
[----:B------:R-:W0:Y:S05]  /*10800*/  MUFU.RCP64H R125, R123 ;  /* 0x0000007b007d7308 */ /* 0x000e2a0000001800 */
[----:B0-----:R-:W-:-:S08]  /*10810*/  DFMA R126, -R122, R124, 1 ;  /* 0x3ff000007a7e742b */ /* 0x001fd0000000017c */
[----:B------:R-:W-:-:S08]  /*10820*/  DFMA R126, R126, R126, R126 ;  /* 0x0000007e7e7e722b */ /* 0x000fd0000000007e */
[----:B------:R-:W-:-:S08]  /*10830*/  DFMA R126, R124, R126, R124 ;  /* 0x0000007e7c7e722b */ /* 0x000fd0000000007c */
[----:B------:R-:W-:-:S08]  /*10840*/  DFMA R122, -R122, R126, 1 ;  /* 0x3ff000007a7a742b */ /* 0x000fd0000000017e */
[----:B------:R-:W-:-:S08]  /*10850*/  DFMA R122, R126, R122, R126 ;  /* 0x0000007a7e7a722b */ /* 0x000fd0000000007e */
[----:B------:R-:W-:-:S08]  /*10860*/  DMUL R122, R122, 2.2250738585072013831e-308 ;  /* 0x001000007a7a7828 */ /* 0x000fd00000000000 */
[----:B------:R-:W-:-:S08]  /*10870*/  DFMA R120, -R120, R122, 1 ;  /* 0x3ff000007878742b */ /* 0x000fd0000000017a */
[----:B------:R-:W-:-:S08]  /*10880*/  DFMA R120, R120, R120, R120 ;  /* 0x000000787878722b */ /* 0x000fd00000000078 */
[----:B------:R-:W-:Y:S01]  /*10890*/  DFMA R122, R122, R120, R122 ;  /* 0x000000787a7a722b */ /* 0x000fe2000000007a */
[----:B------:R-:W-:Y:S10]  /*108a0*/  BRA `(.L_x_248) ;  /* 0x0000000000307947 */ /* 0x000ff40003800000 */
.L_x_249:
[----:B------:R-:W-:Y:S01]  /*108b0*/  DMUL R120, R120, 8.11296384146066816958e+31 ;  /* 0x4690000078787828 */ /* 0x000fe20000000000 */
[----:B------:R-:W-:-:S05]  /*108c0*/  MOV R122, R37 ;  /* 0x00000025007a7202 */ /* 0x000fca0000000f00 */
[----:B------:R-:W0:Y:S02]  /*108d0*/  MUFU.RCP64H R123, R121 ;  /* 0x00000079007b7308 */ /* 0x000e240000001800 */
[----:B0-----:R-:W-:-:S08]  /*108e0*/  DFMA R124, -R120, R122, 1 ;  /* 0x3ff00000787c742b */ /* 0x001fd0000000017a */
[----:B------:R-:W-:-:S08]  /*108f0*/  DFMA R124, R124, R124, R124 ;  /* 0x0000007c7c7c722b */ /* 0x000fd0000000007c */
[----:B------:R-:W-:-:S08]  /*10900*/  DFMA R124, R122, R124, R122 ;  /* 0x0000007c7a7c722b */ /* 0x000fd0000000007a */
[----:B------:R-:W-:-:S08]  /*10910*/  DFMA R120, -R120, R124, 1 ;  /* 0x3ff000007878742b */ /* 0x000fd0000000017c */
[----:B------:R-:W-:-:S08]  /*10920*/  DFMA R120, R124, R120, R124 ;  /* 0x000000787c78722b */ /* 0x000fd0000000007c */
[----:B------:R-:W-:Y:S01]  /*10930*/  DMUL R122, R120, 8.11296384146066816958e+31 ;  /* 0x46900000787a7828 */ /* 0x000fe20000000000 */
[----:B------:R-:W-:Y:S10]  /*10940*/  BRA `(.L_x_248) ;  /* 0x0000000000087947 */ /* 0x000ff40003800000 */
.L_x_247:
[----:B------:R-:W-:Y:S01]  /*10950*/  LOP3.LUT R123, R121, 0x80000, RZ, 0xfc, !PT ;  /* 0x00080000797b7812 */ /* 0x000fe200078efcff */
[----:B------:R-:W-:-:S07]  /*10960*/  IMAD.MOV.U32 R122, RZ, RZ, R120 ;  /* 0x000000ffff7a7224 */ /* 0x000fce00078e0078 */
.L_x_248:
[----:B------:R-:W-:Y:S05]  /*10970*/  BSYNC.RECONVERGENT B2 ;  /* 0x0000000000027941 */ /* 0x000fea0003800200 */
.L_x_246:
[----:B------:R-:W-:Y:S01]  /*10980*/  IMAD.MOV.U32 R120, RZ, RZ, R36 ;  /* 0x000000ffff787224 */ /* 0x000fe200078e0024 */
[----:B------:R-:W-:Y:S01]  /*10990*/  MOV R38, R123 ;  /* 0x0000007b00267202 */ /* 0x000fe20000000f00 */
[----:B------:R-:W-:Y:S02]  /*109a0*/  IMAD.MOV.U32 R121, RZ, RZ, 0x0 ;  /* 0x00000000ff797424 */ /* 0x000fe400078e00ff */
[----:B------:R-:W-:Y:S02]  /*109b0*/  IMAD.MOV.U32 R37, RZ, RZ, R122 ;  /* 0x000000ffff257224 */ /* 0x000fe400078e007a */
[----:B------:R-:W-:Y:S05]  /*109c0*/  RET.REL.NODEC R120 `(_Z15kernelKboundaryPddddddddPKdS1_S1_S1_iS1_S1_S1_S1_S1_S1_S1_iid) ;  /* 0xfffffef4788c7950 */ /* 0x000fea0003c3ffff */
        .weak           $__internal_1_$__cuda_sm20_div_rn_f64_full
        .type           $__internal_1_$__cuda_sm20_div_rn_f64_full,@function
        .size           $__internal_1_$__cuda_sm20_div_rn_f64_full,($__internal_2_$__cuda_sm20_dsqrt_rn_f64_mediumpath_v1 - $__internal_1_$__cuda_sm20_div_rn_f64_full)
$__internal_1_$__cuda_sm20_div_rn_f64_full:
[----:B------:R-:W-:Y:S01]  /*109d0*/  HFMA2 R250, -RZ, RZ, 0.0045166015625, 0 ;  /* 0x1ca00000fffa7431 */ /* 0x000fe200000001ff */
[----:B------:R-:W-:Y:S01]  /*109e0*/  LOP3.LUT R210, R37, 0x7ff00000, RZ, 0xc0, !PT ;  /* 0x7ff0000025d27812 */ /* 0x000fe200078ec0ff */
[----:B------:R-:W-:Y:S01]  /*109f0*/  IMAD.MOV.U32 R121, RZ, RZ, R37 ;  /* 0x000000ffff797224 */ /* 0x000fe200078e0025 */
[----:B------:R-:W-:Y:S01]  /*10a00*/  LOP3.LUT R217, R125, 0x7ff00000, RZ, 0xc0, !PT ;  /* 0x7ff000007dd97812 */ /* 0x000fe200078ec0ff */
[----:B------:R-:W-:Y:S01]  /*10a10*/  IMAD.MOV.U32 R120, RZ, RZ, R38 ;  /* 0x000000ffff787224 */ /* 0x000fe200078e0026 */
[----:B------:R-:W-:Y:S01]  /*10a20*/  MOV R126, 0x1 ;  /* 0x00000001007e7802 */ /* 0x000fe20000000f00 */
[----:B------:R-:W-:Y:S01]  /*10a30*/  BSSY.RECONVERGENT B0, `(.L_x_250) ;  /* 0x0000059000007945 */ /* 0x000fe20003800200 */
[----:B------:R-:W-:-:S04]  /*10a40*/  ISETP.GE.U32.AND P5, PT, R217, R210, PT ;  /* 0x000000d2d900720c */ /* 0x000fc80003fa6070 */
[----:B------:R-:W-:Y:S02]  /*10a50*/  SEL R128, R250, 0x63400000, !P5 ;  /* 0x63400000fa807807 */ /* 0x000fe40006800000 */
[----:B------:R-:W-:Y:S02]  /*10a60*/  FSETP.GEU.AND P5, PT, |R125|, 1.469367938527859385e-39, PT ;  /* 0x001000007d00780b */ /* 0x000fe40003fae200 */
[----:B------:R-:W-:Y:S01]  /*10a70*/  LOP3.LUT R129, R128, 0x800fffff, R125, 0xf8, !PT ;  /* 0x800fffff80817812 */ /* 0x000fe200078ef87d */
[----:B------:R-:W-:-:S10]  /*10a80*/  IMAD.MOV.U32 R128, RZ, RZ, R124 ;  /* 0x000000ffff807224 */ /* 0x000fd400078e007c */
[----:B------:R-:W-:-:S04]  /*10a90*/  @!P5 LOP3.LUT R122, R121, 0x7ff00000, RZ, 0xc0, !PT ;  /* 0x7ff00000797ad812 */ /* 0x000fc800078ec0ff */
[----:B------:R-:W-:Y:S02]  /*10aa0*/  @!P5 ISETP.GE.U32.AND P6, PT, R217, R122, PT ;  /* 0x0000007ad900d20c */ /* 0x000fe40003fc6070 */
[C---:B------:R-:W-:Y:S02]  /*10ab0*/  LOP3.LUT R122, R37.reuse, 0x800fffff, RZ, 0xc0, !PT ;  /* 0x800fffff257a7812 */ /* 0x040fe400078ec0ff */
[----:B------:R-:W-:Y:S02]  /*10ac0*/  @!P5 SEL R130, R250, 0x63400000, !P6 ;  /* 0x63400000fa82d807 */ /* 0x000fe40007000000 */
[----:B------:R-:W-:Y:S01]  /*10ad0*/  FSETP.GEU.AND P6, PT, |R37|, 1.469367938527859385e-39, PT ;  /* 0x001000002500780b */ /* 0x000fe20003fce200 */
[----:B------:R-:W-:Y:S01]  /*10ae0*/  IMAD.MOV.U32 R37, RZ, RZ, R217 ;  /* 0x000000ffff257224 */ /* 0x000fe200078e00d9 */
[----:B------:R-:W-:Y:S02]  /*10af0*/  LOP3.LUT R123, R122, 0x3ff00000, RZ, 0xfc, !PT ;  /* 0x3ff000007a7b7812 */ /* 0x000fe400078efcff */
[----:B------:R-:W-:Y:S01]  /*10b00*/  MOV R122, R38 ;  /* 0x00000026007a7202 */ /* 0x000fe20000000f00 */
[----:B------:R-:W-:Y:S01]  /*10b10*/  IMAD.MOV.U32 R38, RZ, RZ, R210 ;  /* 0x000000ffff267224 */ /* 0x000fe200078e00d2 */
[----:B------:R-:W-:-:S04]  /*10b20*/  @!P5 LOP3.LUT R130, R130, 0x80000000, R125, 0xf8, !PT ;  /* 0x800000008282d812 */ /* 0x000fc800078ef87d */
[----:B------:R-:W-:Y:S01]  /*10b30*/  @!P5 LOP3.LUT R131, R130, 0x100000, RZ, 0xfc, !PT ;  /* 0x001000008283d812 */ /* 0x000fe200078efcff */
[----:B------:R-:W-:Y:S02]  /*10b40*/  @!P5 IMAD.MOV.U32 R130, RZ, RZ, RZ ;  /* 0x000000ffff82d224 */ /* 0x000fe400078e00ff */
[----:B------:R-:W-:-:S04]  /*10b50*/  @!P6 DMUL R122, R120, 8.98846567431157953865e+307 ;  /* 0x7fe00000787ae828 */ /* 0x000fc80000000000 */
[----:B------:R-:W-:Y:S02]  /*10b60*/  @!P5 DFMA R128, R128, 2, -R130 ;  /* 0x400000008080d82b */ /* 0x000fe40000000882 */
[----:B------:R-:W0:Y:S04]  /*10b70*/  MUFU.RCP64H R127, R123 ;  /* 0x0000007b007f7308 */ /* 0x000e280000001800 */
[----:B------:R-:W-:-:S04]  /*10b80*/  @!P6 LOP3.LUT R38, R123, 0x7ff00000, RZ, 0xc0, !PT ;  /* 0x7ff000007b26e812 */ /* 0x000fc800078ec0ff */
[----:B------:R-:W-:Y:S01]  /*10b90*/  @!P5 LOP3.LUT R37, R129, 0x7ff00000, RZ, 0xc0, !PT ;  /* 0x7ff000008125d812 */ /* 0x000fe200078ec0ff */
        /* <DEDUP_REMOVED lines=8> */
[----:B------:R-:W-:-:S04]  /*10c20*/  IADD3 R126, PT, PT, R37, -0x1, RZ ;  /* 0xffffffff257e7810 */ /* 0x000fc80007ffe0ff */
[----:B------:R-:W-:Y:S01]  /*10c30*/  ISETP.GT.U32.AND P5, PT, R126, 0x7feffffe, PT ;  /* 0x7feffffe7e00780c */ /* 0x000fe20003fa4070 */
[----:B------:R-:W-:-:S05]  /*10c40*/  VIADD R126, R38, 0xffffffff ;  /* 0xffffffff267e7836 */ /* 0x000fca0000000000 */
[----:B------:R-:W-:-:S13]  /*10c50*/  ISETP.GT.U32.OR P5, PT, R126, 0x7feffffe, P5 ;  /* 0x7feffffe7e00780c */ /* 0x000fda0002fa4470 */
[----:B------:R-:W-:Y:S05]  /*10c60*/  @P5 BRA `(.L_x_251) ;  /* 0x0000000000745947 */ /* 0x000fea0003800000 */
[----:B------:R-:W-:Y:S01]  /*10c70*/  LOP3.LUT R37, R121, 0x7ff00000, RZ, 0xc0, !PT ;  /* 0x7ff0000079257812 */ /* 0x000fe200078ec0ff */
[----:B------:R-:W-:-:S03]  /*10c80*/  IMAD.MOV.U32 R124, RZ, RZ, RZ ;  /* 0x000000ffff7c7224 */ /* 0x000fc600078e00ff */
[CC--:B------:R-:W-:Y:S02]  /*10c90*/  VIADDMNMX R38, R217.reuse, -R37.reuse, 0xb9600000, !PT ;  /* 0xb9600000d9267446 */ /* 0x0c0fe40007800925 */
[----:B------:R-:W-:Y:S02]  /*10ca0*/  ISETP.GE.U32.AND P5, PT, R217, R37, PT ;  /* 0x00000025d900720c */ /* 0x000fe40003fa6070 */
[----:B------:R-:W-:Y:S02]  /*10cb0*/  VIMNMX R38, PT, PT, R38, 0x46a00000, PT ;  /* 0x46a0000026267848 */ /* 0x000fe40003fe0100 */
[----:B------:R-:W-:-:S05]  /*10cc0*/  SEL R37, R250, 0x63400000, !P5 ;  /* 0x63400000fa257807 */ /* 0x000fca0006800000 */
[----:B------:R-:W-:-:S05]  /*10cd0*/  IMAD.IADD R37, R38, 0x1, -R37 ;  /* 0x0000000126257824 */ /* 0x000fca00078e0a25 */
[----:B------:R-:W-:-:S06]  /*10ce0*/  IADD3 R125, PT, PT, R37, 0x7fe00000, RZ ;  /* 0x7fe00000257d7810 */ /* 0x000fcc0007ffe0ff */
[----:B------:R-:W-:-:S10]  /*10cf0*/  DMUL R126, R130, R124 ;  /* 0x0000007c827e7228 */ /* 0x000fd40000000000 */
[----:B------:R-:W-:-:S13]  /*10d00*/  FSETP.GTU.AND P5, PT, |R127|, 1.469367938527859385e-39, PT ;  /* 0x001000007f00780b */ /* 0x000fda0003fac200 */
[----:B------:R-:W-:Y:S05]  /*10d10*/  @P5 BRA `(.L_x_252) ;  /* 0x0000000000a85947 */ /* 0x000fea0003800000 */
[----:B------:R-:W-:Y:S01]  /*10d20*/  DFMA R122, R130, -R122, R128 ;  /* 0x8000007a827a722b */ /* 0x000fe20000000080 */
[----:B------:R-:W-:-:S09]  /*10d30*/  IMAD.MOV.U32 R124, RZ, RZ, RZ ;  /* 0x000000ffff7c7224 */ /* 0x000fd200078e00ff */
[C---:B------:R-:W-:Y:S02]  /*10d40*/  FSETP.NEU.AND P5, PT, R123.reuse, RZ, PT ;  /* 0x000000ff7b00720b */ /* 0x040fe40003fad000 */
[----:B------:R-:W-:-:S04]  /*10d50*/  LOP3.LUT R38, R123, 0x80000000, R121, 0x48, !PT ;  /* 0x800000007b267812 */ /* 0x000fc800078e4879 */
[----:B------:R-:W-:-:S07]  /*10d60*/  LOP3.LUT R125, R38, R125, RZ, 0xfc, !PT ;  /* 0x0000007d267d7212 */ /* 0x000fce00078efcff */
[----:B------:R-:W-:Y:S05]  /*10d70*/  @!P5 BRA `(.L_x_252) ;  /* 0x000000000090d947 */ /* 0x000fea0003800000 */
[C---:B------:R-:W-:Y:S01]  /*10d80*/  IADD3 R121, PT, PT, -R37.reuse, RZ, RZ ;  /* 0x000000ff25797210 */ /* 0x040fe20007ffe1ff */
[----:B------:R-:W-:Y:S01]  /*10d90*/  IMAD.MOV.U32 R120, RZ, RZ, RZ ;  /* 0x000000ffff787224 */ /* 0x000fe200078e00ff */
[----:B------:R-:W-:Y:S01]  /*10da0*/  DMUL.RP R124, R130, R124 ;  /* 0x0000007c827c7228 */ /* 0x000fe20000008000 */
[----:B------:R-:W-:-:S04]  /*10db0*/  IADD3 R37, PT, PT, -R37, -0x43300000, RZ ;  /* 0xbcd0000025257810 */ /* 0x000fc80007ffe1ff */
[----:B------:R-:W-:-:S05]  /*10dc0*/  DFMA R120, R126, -R120, R130 ;  /* 0x800000787e78722b */ /* 0x000fca0000000082 */
[----:B------:R-:W-:-:S05]  /*10dd0*/  LOP3.LUT R38, R125, R38, RZ, 0x3c, !PT ;  /* 0x000000267d267212 */ /* 0x000fca00078e3cff */
[----:B------:R-:W-:-:S04]  /*10de0*/  FSETP.NEU.AND P5, PT, |R121|, R37, PT ;  /* 0x000000257900720b */ /* 0x000fc80003fad200 */
[----:B------:R-:W-:Y:S02]  /*10df0*/  FSEL R124, R124, R126, !P5 ;  /* 0x0000007e7c7c7208 */ /* 0x000fe40006800000 */
[----:B------:R-:W-:-:S05]  /*10e00*/  FSEL R126, R38, R127, !P5 ;  /* 0x0000007f267e7208 */ /* 0x000fca0006800000 */
[----:B------:R-:W-:Y:S01]  /*10e10*/  IMAD.MOV.U32 R127, RZ, RZ, R126 ;  /* 0x000000ffff7f7224 */ /* 0x000fe200078e007e */
[----:B------:R-:W-:Y:S01]  /*10e20*/  MOV R126, R124 ;  /* 0x0000007c007e7202 */ /* 0x000fe20000000f00 */
[----:B------:R-:W-:Y:S06]  /*10e30*/  BRA `(.L_x_252) ;  /* 0x0000000000607947 */ /* 0x000fec0003800000 */
.L_x_251:
[----:B------:R-:W-:-:S14]  /*10e40*/  DSETP.NAN.AND P5, PT, R124, R124, PT ;  /* 0x0000007c7c00722a */ /* 0x000fdc0003fa8000 */
[----:B------:R-:W-:Y:S05]  /*10e50*/  @P5 BRA `(.L_x_253) ;  /* 0x00000000004c5947 */ /* 0x000fea0003800000 */
[----:B------:R-:W-:-:S14]  /*10e60*/  DSETP.NAN.AND P5, PT, R120, R120, PT ;  /* 0x000000787800722a */ /* 0x000fdc0003fa8000 */
[----:B------:R-:W-:Y:S05]  /*10e70*/  @P5 BRA `(.L_x_254) ;  /* 0x0000000000345947 */ /* 0x000fea0003800000 */
[----:B------:R-:W-:Y:S01]  /*10e80*/  ISETP.NE.AND P5, PT, R37, R38, PT ;  /* 0x000000262500720c */ /* 0x000fe20003fa5270 */
[----:B------:R-:W-:Y:S02]  /*10e90*/  IMAD.MOV.U32 R126, RZ, RZ, 0x0 ;  /* 0x00000000ff7e7424 */ /* 0x000fe400078e00ff */
[----:B------:R-:W-:-:S10]  /*10ea0*/  IMAD.MOV.U32 R127, RZ, RZ, -0x80000 ;  /* 0xfff80000ff7f7424 */ /* 0x000fd400078e00ff */
[----:B------:R-:W-:Y:S05]  /*10eb0*/  @!P5 BRA `(.L_x_252) ;  /* 0x000000000040d947 */ /* 0x000fea0003800000 */
[----:B------:R-:W-:Y:S02]  /*10ec0*/  ISETP.NE.AND P5, PT, R37, 0x7ff00000, PT ;  /* 0x7ff000002500780c */ /* 0x000fe40003fa5270 */
[----:B------:R-:W-:Y:S02]  /*10ed0*/  LOP3.LUT R120, R125, 0x80000000, R121, 0x48, !PT ;  /* 0x800000007d787812 */ /* 0x000fe400078e4879 */
[----:B------:R-:W-:-:S13]  /*10ee0*/  ISETP.EQ.OR P5, PT, R38, RZ, !P5 ;  /* 0x000000ff2600720c */ /* 0x000fda0006fa2670 */
[----:B------:R-:W-:Y:S01]  /*10ef0*/  @P5 LOP3.LUT R37, R120, 0x7ff00000, RZ, 0xfc, !PT ;  /* 0x7ff0000078255812 */ /* 0x000fe200078efcff */
[----:B------:R-:W-:Y:S01]  /*10f00*/  @!P5 IMAD.MOV.U32 R127, RZ, RZ, R120 ;  /* 0x000000ffff7fd224 */ /* 0x000fe200078e0078 */
[----:B------:R-:W-:Y:S01]  /*10f10*/  @!P5 MOV R126, RZ ;  /* 0x000000ff007ed202 */ /* 0x000fe20000000f00 */
[----:B------:R-:W-:Y:S01]  /*10f20*/  @P5 IMAD.MOV.U32 R126, RZ, RZ, RZ ;  /* 0x000000ffff7e5224 */ /* 0x000fe200078e00ff */
[----:B------:R-:W-:Y:S01]  /*10f30*/  @P5 MOV R127, R37 ;  /* 0x00000025007f5202 */ /* 0x000fe20000000f00 */
[----:B------:R-:W-:Y:S06]  /*10f40*/  BRA `(.L_x_252) ;  /* 0x00000000001c7947 */ /* 0x000fec0003800000 */
.L_x_254:
[----:B------:R-:W-:-:S05]  /*10f50*/  LOP3.LUT R126, R121, 0x80000, RZ, 0xfc, !PT ;  /* 0x00080000797e7812 */ /* 0x000fca00078efcff */
[----:B------:R-:W-:Y:S02]  /*10f60*/  IMAD.MOV.U32 R127, RZ, RZ, R126 ;  /* 0x000000ffff7f7224 */ /* 0x000fe400078e007e */
[----:B------:R-:W-:Y:S01]  /*10f70*/  IMAD.MOV.U32 R126, RZ, RZ, R120 ;  /* 0x000000ffff7e7224 */ /* 0x000fe200078e0078 */
[----:B------:R-:W-:Y:S06]  /*10f80*/  BRA `(.L_x_252) ;  /* 0x00000000000c7947 */ /* 0x000fec0003800000 */
.L_x_253:
[----:B------:R-:W-:-:S04]  /*10f90*/  LOP3.LUT R126, R125, 0x80000, RZ, 0xfc, !PT ;  /* 0x000800007d7e7812 */ /* 0x000fc800078efcff */
[----:B------:R-:W-:Y:S01]  /*10fa0*/  MOV R127, R126 ;  /* 0x0000007e007f7202 */ /* 0x000fe20000000f00 */
[----:B------:R-:W-:-:S07]  /*10fb0*/  IMAD.MOV.U32 R126, RZ, RZ, R124 ;  /* 0x000000ffff7e7224 */ /* 0x000fce00078e007c */
.L_x_252:
[----:B------:R-:W-:Y:S05]  /*10fc0*/  BSYNC.RECONVERGENT B0 ;  /* 0x0000000000007941 */ /* 0x000fea0003800200 */
.L_x_250:
[----:B------:R-:W-:Y:S02]  /*10fd0*/  HFMA2 R37, -RZ, RZ, 0, 0 ;  /* 0x00000000ff257431 */ /* 0x000fe400000001ff */
[----:B------:R-:W-:Y:S02]  /*10fe0*/  IMAD.MOV.U32 R38, RZ, RZ, R126 ;  /* 0x000000ffff267224 */ /* 0x000fe400078e007e */
[----:B------:R-:W-:Y:S05]  /*10ff0*/  RET.REL.NODEC R36 `(_Z15kernelKboundaryPddddddddPKdS1_S1_S1_iS1_S1_S1_S1_S1_S1_S1_iid) ;  /* 0xfffffef024007950 */ /* 0x000fea0003c3ffff */
        .weak           $__internal_2_$__cuda_sm20_dsqrt_rn_f64_mediumpath_v1
        .type           $__internal_2_$__cuda_sm20_dsqrt_rn_f64_mediumpath_v1,@function
        .size           $__internal_2_$__cuda_sm20_dsqrt_rn_f64_mediumpath_v1,($_Z15kernelKboundaryPddddddddPKdS1_S1_S1_iS1_S1_S1_S1_S1_S1_S1_iid$__internal_accurate_pow - $__internal_2_$__cuda_sm20_dsqrt_rn_f64_mediumpath_v1)
$__internal_2_$__cuda_sm20_dsqrt_rn_f64_mediumpath_v1:
[----:B------:R-:W-:Y:S01]  /*11000*/  ISETP.GE.U32.AND P0, PT, R39, -0x3400000, PT ;  /* 0xfcc000002700780c */ /* 0x000fe20003f06070 */
[----:B------:R-:W-:Y:S01]  /*11010*/  BSSY.RECONVERGENT B1, `(.L_x_255) ;  /* 0x0000028000017945 */ /* 0x000fe20003800200 */
[----:B------:R-:W-:Y:S01]  /*11020*/  IMAD.MOV.U32 R49, RZ, RZ, R33 ;  /* 0x000000ffff317224 */ /* 0x000fe200078e0021 */
[----:B------:R-:W-:Y:S01]  /*11030*/  MOV R33, R37 ;  /* 0x0000002500217202 */ /* 0x000fe20000000f00 */
[----:B------:R-:W-:Y:S02]  /*11040*/  IMAD.MOV.U32 R48, RZ, RZ, R10 ;  /* 0x000000ffff307224 */ /* 0x000fe400078e000a */
[----:B------:R-:W-:Y:S02]  /*11050*/  IMAD.MOV.U32 R37, RZ, RZ, R11 ;  /* 0x000000ffff257224 */ /* 0x000fe400078e000b */
[----:B------:R-:W-:-:S05]  /*11060*/  IMAD.MOV.U32 R39, RZ, RZ, R51 ;  /* 0x000000ffff277224 */ /* 0x000fca00078e0033 */
[----:B------:R-:W-:Y:S05]  /*11070*/  @!P0 BRA `(.L_x_256) ;  /* 0x0000000000208947 */ /* 0x000fea0003800000 */
[----:B------:R-:W-:-:S10]  /*11080*/  DFMA.RM R10, R32, R36, R38 ;  /* 0x00000024200a722b */ /* 0x000fd40000004026 */
[----:B------:R-:W-:-:S04]  /*11090*/  IADD3 R36, P0, PT, R10, 0x1, RZ ;  /* 0x000000010a247810 */ /* 0x000fc80007f1e0ff */
[----:B------:R-:W-:-:S06]  /*110a0*/  IADD3.X R37, PT, PT, RZ, R11, RZ, P0, !PT ;  /* 0x0000000bff257210 */ /* 0x000fcc00007fe4ff */
[----:B------:R-:W-:-:S08]  /*110b0*/  DFMA.RP R32, -R10, R36, R48 ;  /* 0x000000240a20722b */ /* 0x000fd00000008130 */
[----:B------:R-:W-:-:S06]  /*110c0*/  DSETP.GT.AND P0, PT, R32, RZ, PT ;  /* 0x000000ff2000722a */ /* 0x000fcc0003f04000 */
[----:B------:R-:W-:Y:S02]  /*110d0*/  FSEL R10, R36, R10, P0 ;  /* 0x0000000a240a7208 */ /* 0x000fe40000000000 */
[----:B------:R-:W-:Y:S01]  /*110e0*/  FSEL R11, R37, R11, P0 ;  /* 0x0000000b250b7208 */ /* 0x000fe20000000000 */
[----:B------:R-:W-:Y:S06]  /*110f0*/  BRA `(.L_x_257) ;  /* 0x0000000000647947 */ /* 0x000fec0003800000 */
.L_x_256:
[----:B------:R-:W-:-:S14]  /*11100*/  DSETP.NE.AND P0, PT, R48, RZ, PT ;  /* 0x000000ff3000722a */ /* 0x000fdc0003f05000 */
[----:B------:R-:W-:Y:S05]  /*11110*/  @!P0 BRA `(.L_x_258) ;  /* 0x0000000000588947 */ /* 0x000fea0003800000 */
[----:B------:R-:W-:-:S13]  /*11120*/  ISETP.GE.AND P0, PT, R49, RZ, PT ;  /* 0x000000ff3100720c */ /* 0x000fda0003f06270 */
[----:B------:R-:W-:Y:S02]  /*11130*/  @!P0 IMAD.MOV.U32 R10, RZ, RZ, 0x0 ;  /* 0x00000000ff0a8424 */ /* 0x000fe400078e00ff */
[----:B------:R-:W-:Y:S01]  /*11140*/  @!P0 IMAD.MOV.U32 R11, RZ, RZ, -0x80000 ;  /* 0xfff80000ff0b8424 */ /* 0x000fe200078e00ff */
[----:B------:R-:W-:Y:S06]  /*11150*/  @!P0 BRA `(.L_x_257) ;  /* 0x00000000004c8947 */ /* 0x000fec0003800000 */
[----:B------:R-:W-:-:S13]  /*11160*/  ISETP.GT.AND P0, PT, R49, 0x7fefffff, PT ;  /* 0x7fefffff3100780c */ /* 0x000fda0003f04270 */
[----:B------:R-:W-:Y:S05]  /*11170*/  @P0 BRA `(.L_x_258) ;  /* 0x0000000000400947 */ /* 0x000fea0003800000 */
[----:B------:R-:W-:Y:S01]  /*11180*/  DMUL R10, R48, 8.11296384146066816958e+31 ;  /* 0x46900000300a7828 */ /* 0x000fe20000000000 */
[----:B------:R-:W-:Y:S01]  /*11190*/  MOV R32, RZ ;  /* 0x000000ff00207202 */ /* 0x000fe20000000f00 */
[----:B------:R-:W-:Y:S02]  /*111a0*/  IMAD.MOV.U32 R38, RZ, RZ, 0x0 ;  /* 0x00000000ff267424 */ /* 0x000fe400078e00ff */
[----:B------:R-:W-:Y:S02]  /*111b0*/  IMAD.MOV.U32 R39, RZ, RZ, 0x3fd80000 ;  /* 0x3fd80000ff277424 */ /* 0x000fe400078e00ff */
[----:B------:R-:W0:Y:S02]  /*111c0*/  MUFU.RSQ64H R33, R11 ;  /* 0x0000000b00217308 */ /* 0x000e240000001c00 */
[----:B0-----:R-:W-:-:S08]  /*111d0*/  DMUL R36, R32, R32 ;  /* 0x0000002020247228 */ /* 0x001fd00000000000 */
[----:B------:R-:W-:-:S08]  /*111e0*/  DFMA R36, R10, -R36, 1 ;  /* 0x3ff000000a24742b */ /* 0x000fd00000000824 */
[----:B------:R-:W-:Y:S02]  /*111f0*/  DFMA R38, R36, R38, 0.5 ;  /* 0x3fe000002426742b */ /* 0x000fe40000000026 */
[----:B------:R-:W-:-:S08]  /*11200*/  DMUL R36, R32, R36 ;  /* 0x0000002420247228 */ /* 0x000fd00000000000 */
[----:B------:R-:W-:-:S08]  /*11210*/  DFMA R36, R38, R36, R32 ;  /* 0x000000242624722b */ /* 0x000fd00000000020 */
[----:B------:R-:W-:Y:S02]  /*11220*/  DMUL R32, R10, R36 ;  /* 0x000000240a207228 */ /* 0x000fe40000000000 */
[----:B------:R-:W-:-:S06]  /*11230*/  IADD3 R37, PT, PT, R37, -0x100000, RZ ;  /* 0xfff0000025257810 */ /* 0x000fcc0007ffe0ff */
[----:B------:R-:W-:-:S08]  /*11240*/  DFMA R38, R32, -R32, R10 ;  /* 0x800000202026722b */ /* 0x000fd0000000000a */
[----:B------:R-:W-:-:S10]  /*11250*/  DFMA R10, R36, R38, R32 ;  /* 0x00000026240a722b */ /* 0x000fd40000000020 */
[----:B------:R-:W-:Y:S01]  /*11260*/  VIADD R11, R11, 0xfcb00000 ;  /* 0xfcb000000b0b7836 */ /* 0x000fe20000000000 */
[----:B------:R-:W-:Y:S06]  /*11270*/  BRA `(.L_x_257) ;  /* 0x0000000000047947 */ /* 0x000fec0003800000 */
.L_x_258:
[----:B------:R-:W-:-:S11]  /*11280*/  DADD R10, R48, R48 ;  /* 0x00000000300a7229 */ /* 0x000fd60000000030 */
.L_x_257:
[----:B------:R-:W-:Y:S05]  /*11290*/  BSYNC.RECONVERGENT B1 ;  /* 0x0000000000017941 */ /* 0x000fea0003800200 */
.L_x_255:
[----:B------:R-:W-:Y:S01]  /*112a0*/  IMAD.MOV.U32 R86, RZ, RZ, R10 ;  /* 0x000000ffff567224 */ /* 0x000fe200078e000a */
[----:B------:R-:W-:Y:S01]  /*112b0*/  MOV R87, R11 ;  /* 0x0000000b00577202 */ /* 0x000fe20000000f00 */
[----:B------:R-:W-:Y:S02]  /*112c0*/  IMAD.MOV.U32 R10, RZ, RZ, R50 ;  /* 0x000000ffff0a7224 */ /* 0x000fe400078e0032 */
[----:B------:R-:W-:-:S04]  /*112d0*/  IMAD.MOV.U32 R11, RZ, RZ, 0x0 ;  /* 0x00000000ff0b7424 */ /* 0x000fc800078e00ff */
[----:B------:R-:W-:Y:S05]  /*112e0*/  RET.REL.NODEC R10 `(_Z15kernelKboundaryPddddddddPKdS1_S1_S1_iS1_S1_S1_S1_S1_S1_S1_iid) ;  /* 0xfffffeec0a447950 */ /* 0x000fea0003c3ffff */
        .type           $_Z15kernelKboundaryPddddddddPKdS1_S1_S1_iS1_S1_S1_S1_S1_S1_S1_iid$__internal_accurate_pow,@function
        .size           $_Z15kernelKboundaryPddddddddPKdS1_S1_S1_iS1_S1_S1_S1_S1_S1_S1_iid$__internal_accurate_pow,(.L_x_264 - $_Z15kernelKboundaryPddddddddPKdS1_S1_S1_iS1_S1_S1_S1_S1_S1_S1_iid$__internal_accurate_pow)
$_Z15kernelKboundaryPddddddddPKdS1_S1_S1_iS1_S1_S1_S1_S1_S1_S1_iid$__internal_accurate_pow:
[----:B------:R-:W-:Y:S01]  /*112f0*/  ISETP.GT.U32.AND P5, PT, R37, 0xfffff, PT ;  /* 0x000fffff2500780c */ /* 0x000fe20003fa4070 */
[--C-:B------:R-:W-:Y:S01]  /*11300*/  IMAD.MOV.U32 R39, RZ, RZ, R37.reuse ;  /* 0x000000ffff277224 */ /* 0x100fe200078e0025 */
[----:B------:R-:W-:Y:S01]  /*11310*/  MOV R38, R140 ;  /* 0x0000008c00267202 */ /* 0x000fe20000000f00 */
[----:B------:R-:W-:Y:S01]  /*11320*/  IMAD.MOV.U32 R126, RZ, RZ, RZ ;  /* 0x000000ffff7e7224 */ /* 0x000fe200078e00ff */
[----:B------:R-:W-:Y:S01]  /*11330*/  SHF.R.U32.HI R40, RZ, 0x14, R37 ;  /* 0x00000014ff287819 */ /* 0x000fe20000011625 */
[----:B------:R-:W-:Y:S01]  /*11340*/  IMAD.MOV.U32 R120, RZ, RZ, 0x41ad3b5a ;  /* 0x41ad3b5aff787424 */ /* 0x000fe200078e00ff */
[----:B------:R-:W-:Y:S01]  /*11350*/  MOV R121, 0x3ed0f5d2 ;  /* 0x3ed0f5d200797802 */ /* 0x000fe20000000f00 */
[----:B------:R-:W-:Y:S01]  /*11360*/  UMOV UR10, 0x7d2cafe2 ;  /* 0x7d2cafe2000a7882 */ /* 0x000fe20000000000 */
[----:B------:R-:W-:Y:S01]  /*11370*/  UMOV UR11, 0x3eb0f5ff ;  /* 0x3eb0f5ff000b7882 */ /* 0x000fe20000000000 */
[----:B------:R-:W-:Y:S01]  /*11380*/  UMOV UR12, 0x3b39803f ;  /* 0x3b39803f000c7882 */ /* 0x000fe20000000000 */
[----:B------:R-:W-:Y:S01]  /*11390*/  UMOV UR13, 0x3c7abc9e ;  /* 0x3c7abc9e000d7882 */ /* 0x000fe20000000000 */
[----:B------:R-:W-:-:S02]  /*113a0*/  IMAD.U32 R152, RZ, RZ, UR4 ;  /* 0x00000004ff987e24 */ /* 0x000fc4000f8e00ff */
[----:B------:R-:W-:-:S10]  /*113b0*/  @!P5 DMUL R38, R38, 1.80143985094819840000e+16 ;  /* 0x435000002626d828 */ /* 0x000fd40000000000 */
[----:B------:R-:W-:Y:S01]  /*113c0*/  @!P5 IMAD.MOV.U32 R37, RZ, RZ, R39 ;  /* 0x000000ffff25d224 */ /* 0x000fe200078e0027 */
[----:B------:R-:W-:Y:S01]  /*113d0*/  @!P5 MOV R140, R38 ;  /* 0x00000026008cd202 */ /* 0x000fe20000000f00 */
[----:B------:R-:W-:Y:S01]  /*113e0*/  IMAD.SHL.U32 R38, R153, 0x2, RZ ;  /* 0x0000000299267824 */ /* 0x000fe200078e00ff */
[----:B------:R-:W-:Y:S02]  /*113f0*/  @!P5 LEA.HI R40, R39, 0xffffffca, RZ, 0xc ;  /* 0xffffffca2728d811 */ /* 0x000fe400078f60ff */
[----:B------:R-:W-:Y:S02]  /*11400*/  LOP3.LUT R37, R37, 0x800fffff, RZ, 0xc0, !PT ;  /* 0x800fffff25257812 */ /* 0x000fe400078ec0ff */
[----:B------:R-:W-:Y:S02]  /*11410*/  LOP3.LUT R39, R153, 0xff0fffff, RZ, 0xc0, !PT ;  /* 0xff0fffff99277812 */ /* 0x000fe400078ec0ff */
[----:B------:R-:W-:Y:S02]  /*11420*/  ISETP.GT.U32.AND P5, PT, R38, -0x2000001, PT ;  /* 0xfdffffff2600780c */ /* 0x000fe40003fa4070 */
[----:B------:R-:W-:-:S02]  /*11430*/  LOP3.LUT R141, R37, 0x3ff00000, RZ, 0xfc, !PT ;  /* 0x3ff00000258d7812 */ /* 0x000fc400078efcff */
[----:B------:R-:W-:Y:S02]  /*11440*/  SEL R153, R39, R153, P5 ;  /* 0x0000009927997207 */ /* 0x000fe40002800000 */
[----:B------:R-:W-:Y:S02]  /*11450*/  ISETP.GE.U32.AND P5, PT, R141, 0x3ff6a09f, PT ;  /* 0x3ff6a09f8d00780c */ /* 0x000fe40003fa6070 */
[----:B------:R-:W-:-:S11]  /*11460*/  IADD3 R37, PT, PT, R40, -0x3ff, RZ ;  /* 0xfffffc0128257810 */ /* 0x000fd60007ffe0ff */
[----:B------:R-:W-:Y:S02]  /*11470*/  @P5 VIADD R39, R141, 0xfff00000 ;  /* 0xfff000008d275836 */ /* 0x000fe40000000000 */
[----:B------:R-:W-:-:S03]  /*11480*/  @P5 VIADD R37, R40, 0xfffffc02 ;  /* 0xfffffc0228255836 */ /* 0x000fc60000000000 */
[----:B------:R-:W-:-:S06]  /*11490*/  @P5 MOV R141, R39 ;  /* 0x00000027008d5202 */ /* 0x000fcc0000000f00 */
[C---:B------:R-:W-:Y:S02]  /*114a0*/  DADD R38, R140.reuse, 1 ;  /* 0x3ff000008c267429 */ /* 0x040fe40000000000 */
[----:B------:R-:W-:-:S04]  /*114b0*/  DADD R140, R140, -1 ;  /* 0xbff000008c8c7429 */ /* 0x000fc80000000000 */
[----:B------:R-:W0:Y:S02]  /*114c0*/  MUFU.RCP64H R127, R39 ;  /* 0x00000027007f7308 */ /* 0x000e240000001800 */
[----:B0-----:R-:W-:-:S08]  /*114d0*/  DFMA R38, -R38, R126, 1 ;  /* 0x3ff000002626742b */ /* 0x001fd0000000017e */
[----:B------:R-:W-:-:S08]  /*114e0*/  DFMA R38, R38, R38, R38 ;  /* 0x000000262626722b */ /* 0x000fd00000000026 */
[----:B------:R-:W-:-:S08]  /*114f0*/  DFMA R126, R126, R38, R126 ;  /* 0x000000267e7e722b */ /* 0x000fd0000000007e */
[----:B------:R-:W-:-:S08]  /*11500*/  DMUL R38, R140, R126 ;  /* 0x0000007e8c267228 */ /* 0x000fd00000000000 */
[----:B------:R-:W-:-:S08]  /*11510*/  DFMA R38, R140, R126, R38 ;  /* 0x0000007e8c26722b */ /* 0x000fd00000000026 */
[-C--:B------:R-:W-:Y:S02]  /*11520*/  DMUL R124, R38, R38.reuse ;  /* 0x00000026267c7228 */ /* 0x080fe40000000000 */
[----:B------:R-:W-:Y:S02]  /*11530*/  DADD R142, R140, -R38 ;  /* 0x000000008c8e7229 */ /* 0x000fe40000000826 */
[----:B------:R-:W-:-:S04]  /*11540*/  DMUL R122, R38, R38 ;  /* 0x00000026267a7228 */ /* 0x000fc80000000000 */
[----:B------:R-:W-:Y:S01]  /*11550*/  DFMA R120, R124, UR10, R120 ;  /* 0x0000000a7c787c2b */ /* 0x000fe20008000078 */
[----:B------:R-:W-:Y:S01]  /*11560*/  UMOV UR10, 0x75488a3f ;  /* 0x75488a3f000a7882 */ /* 0x000fe20000000000 */
[----:B------:R-:W-:Y:S01]  /*11570*/  UMOV UR11, 0x3ef3b20a ;  /* 0x3ef3b20a000b7882 */ /* 0x000fe20000000000 */
[----:B------:R-:W-:-:S05]  /*11580*/  DADD R142, R142, R142 ;  /* 0x000000008e8e7229 */ /* 0x000fca000000008e */
[----:B------:R-:W-:Y:S01]  /*11590*/  DFMA R120, R124, R120, UR10 ;  /* 0x0000000a7c787e2b */ /* 0x000fe20008000078 */
[----:B------:R-:W-:Y:S01]  /*115a0*/  UMOV UR10, 0xe4faecd5 ;  /* 0xe4faecd5000a7882 */ /* 0x000fe20000000000 */
[----:B------:R-:W-:Y:S01]  /*115b0*/  UMOV UR11, 0x3f1745cd ;  /* 0x3f1745cd000b7882 */ /* 0x000fe20000000000 */
[-C--:B------:R-:W-:Y:S02]  /*115c0*/  DFMA R142, R140, -R38.reuse, R142 ;  /* 0x800000268c8e722b */ /* 0x080fe4000000008e */
[----:B------:R-:W-:-:S03]  /*115d0*/  DFMA R140, R38, R38, -R122 ;  /* 0x00000026268c722b */ /* 0x000fc6000000087a */
[----:B------:R-:W-:Y:S01]  /*115e0*/  DFMA R120, R124, R120, UR10 ;  /* 0x0000000a7c787e2b */ /* 0x000fe20008000078 */
[----:B------:R-:W-:Y:S01]  /*115f0*/  UMOV UR10, 0x258a578b ;  /* 0x258a578b000a7882 */ /* 0x000fe20000000000 */
[----:B------:R-:W-:Y:S01]  /*11600*/  UMOV UR11, 0x3f3c71c7 ;  /* 0x3f3c71c7000b7882 */ /* 0x000fe20000000000 */
[----:B------:R-:W-:-:S05]  /*11610*/  DMUL R126, R126, R142 ;  /* 0x0000008e7e7e7228 */ /* 0x000fca0000000000 */
[----:B------:R-:W-:Y:S01]  /*11620*/  DFMA R120, R124, R120, UR10 ;  /* 0x0000000a7c787e2b */ /* 0x000fe20008000078 */
[----:B------:R-:W-:Y:S01]  /*11630*/  UMOV UR10, 0x9242b910 ;  /* 0x9242b910000a7882 */ /* 0x000fe20000000000 */
[----:B------:R-:W-:-:S03]  /*11640*/  UMOV UR11, 0x3f624924 ;  /* 0x3f624924000b7882 */ /* 0x000fc60000000000 */
[----:B------:R-:W-:Y:S02]  /*11650*/  VIADD R143, R127, 0x100000 ;  /* 0x001000007f8f7836 */ /* 0x000fe40000000000 */
[----:B------:R-:W-:Y:S01]  /*11660*/  IMAD.MOV.U32 R142, RZ, RZ, R126 ;  /* 0x000000ffff8e7224 */ /* 0x000fe200078e007e */
[----:B------:R-:W-:Y:S01]  /*11670*/  DFMA R120, R124, R120, UR10 ;  /* 0x0000000a7c787e2b */ /* 0x000fe20008000078 */
[----:B------:R-:W-:Y:S01]  /*11680*/  UMOV UR10, 0x99999dfb ;  /* 0x99999dfb000a7882 */ /* 0x000fe20000000000 */
[----:B------:R-:W-:-:S03]  /*11690*/  UMOV UR11, 0x3f899999 ;  /* 0x3f899999000b7882 */ /* 0x000fc60000000000 */
[----:B------:R-:W-:-:S03]  /*116a0*/  DFMA R140, R38, R142, R140 ;  /* 0x0000008e268c722b */ /* 0x000fc6000000008c */
[----:B------:R-:W-:Y:S01]  /*116b0*/  DFMA R128, R124, R120, UR10 ;  /* 0x0000000a7c807e2b */ /* 0x000fe20008000078 */
[----:B------:R-:W-:Y:S01]  /*116c0*/  UMOV UR10, 0x55555555 ;  /* 0x55555555000a7882 */ /* 0x000fe20000000000 */
[----:B------:R-:W-:-:S06]  /*116d0*/  UMOV UR11, 0x3fb55555 ;  /* 0x3fb55555000b7882 */ /* 0x000fcc0000000000 */
[----:B------:R-:W-:-:S08]  /*116e0*/  DFMA R120, R124, R128, UR10 ;  /* 0x0000000a7c787e2b */ /* 0x000fd00008000080 */
[----:B------:R-:W-:Y:S01]  /*116f0*/  DADD R130, -R120, UR10 ;  /* 0x0000000a78827e29 */ /* 0x000fe20008000100 */
[----:B------:R-:W-:Y:S01]  /*11700*/  UMOV UR10, 0xb9e7b0 ;  /* 0x00b9e7b0000a7882 */ /* 0x000fe20000000000 */
[----:B------:R-:W-:-:S06]  /*11710*/  UMOV UR11, 0x3c46a4cb ;  /* 0x3c46a4cb000b7882 */ /* 0x000fcc0000000000 */
[----:B------:R-:W-:Y:S02]  /*11720*/  DFMA R128, R124, R128, R130 ;  /* 0x000000807c80722b */ /* 0x000fe40000000082 */
[----:B------:R-:W-:-:S06]  /*11730*/  DMUL R124, R38, R122 ;  /* 0x0000007a267c7228 */ /* 0x000fcc0000000000 */
[----:B------:R-:W-:Y:S01]  /*11740*/  DADD R128, R128, -UR10 ;  /* 0x8000000a80807e29 */ /* 0x000fe20008000000 */
[----:B------:R-:W-:Y:S01]  /*11750*/  UMOV UR10, 0x80000000 ;  /* 0x80000000000a7882 */ /* 0x000fe20000000000 */
[----:B------:R-:W-:Y:S01]  /*11760*/  DFMA R130, R38, R122, -R124 ;  /* 0x0000007a2682722b */ /* 0x000fe2000000087c */
[----:B------:R-:W-:-:S05]  /*11770*/  UMOV UR11, 0x43300000 ;  /* 0x43300000000b7882 */ /* 0x000fca0000000000 */
[----:B------:R-:W-:Y:S02]  /*11780*/  DADD R150, R120, R128 ;  /* 0x0000000078967229 */ /* 0x000fe40000000080 */
[----:B------:R-:W-:-:S06]  /*11790*/  DFMA R130, R126, R122, R130 ;  /* 0x0000007a7e82722b */ /* 0x000fcc0000000082 */
[----:B------:R-:W-:Y:S02]  /*117a0*/  DMUL R122, R150, R124 ;  /* 0x0000007c967a7228 */ /* 0x000fe40000000000 */
[----:B------:R-:W-:Y:S02]  /*117b0*/  DFMA R130, R38, R140, R130 ;  /* 0x0000008c2682722b */ /* 0x000fe40000000082 */
[----:B------:R-:W-:-:S04]  /*117c0*/  DADD R120, R120, -R150 ;  /* 0x0000000078787229 */ /* 0x000fc80000000896 */
[----:B------:R-:W-:-:S04]  /*117d0*/  DFMA R140, R150, R124, -R122 ;  /* 0x0000007c968c722b */ /* 0x000fc8000000087a */
[----:B------:R-:W-:-:S04]  /*117e0*/  DADD R120, R128, R120 ;  /* 0x0000000080787229 */ /* 0x000fc80000000078 */
[----:B------:R-:W-:-:S08]  /*117f0*/  DFMA R128, R150, R130, R140 ;  /* 0x000000829680722b */ /* 0x000fd0000000008c */
[----:B------:R-:W-:-:S08]  /*11800*/  DFMA R128, R120, R124, R128 ;  /* 0x0000007c7880722b */ /* 0x000fd00000000080 */
[----:B------:R-:W-:-:S08]  /*11810*/  DADD R124, R122, R128 ;  /* 0x000000007a7c7229 */ /* 0x000fd00000000080 */
[--C-:B------:R-:W-:Y:S02]  /*11820*/  DADD R120, R38, R124.reuse ;  /* 0x0000000026787229 */ /* 0x100fe4000000007c */
[----:B------:R-:W-:-:S06]  /*11830*/  DADD R122, R122, -R124 ;  /* 0x000000007a7a7229 */ /* 0x000fcc000000087c */
[----:B------:R-:W-:Y:S02]  /*11840*/  DADD R38, R38, -R120 ;  /* 0x0000000026267229 */ /* 0x000fe40000000878 */
[----:B------:R-:W-:-:S06]  /*11850*/  DADD R122, R128, R122 ;  /* 0x00000000807a7229 */ /* 0x000fcc000000007a */
[----:B------:R-:W-:-:S08]  /*11860*/  DADD R38, R124, R38 ;  /* 0x000000007c267229 */ /* 0x000fd00000000026 */
[----:B------:R-:W-:Y:S01]  /*11870*/  DADD R38, R122, R38 ;  /* 0x000000007a267229 */ /* 0x000fe20000000026 */
[----:B------:R-:W-:Y:S01]  /*11880*/  HFMA2 R123, -RZ, RZ, 3.59375, 0 ;  /* 0x43300000ff7b7431 */ /* 0x000fe200000001ff */
[----:B------:R-:W-:-:S06]  /*11890*/  LOP3.LUT R122, R37, 0x80000000, RZ, 0x3c, !PT ;  /* 0x80000000257a7812 */ /* 0x000fcc00078e3cff */
[----:B------:R-:W-:Y:S02]  /*118a0*/  DADD R126, R126, R38 ;  /* 0x000000007e7e7229 */ /* 0x000fe40000000026 */
[----:B------:R-:W-:Y:S01]  /*118b0*/  DADD R122, R122, -UR10 ;  /* 0x8000000a7a7a7e29 */ /* 0x000fe20008000000 */
[----:B------:R-:W-:Y:S01]  /*118c0*/  UMOV UR10, 0xfefa39ef ;  /* 0xfefa39ef000a7882 */ /* 0x000fe20000000000 */
[----:B------:R-:W-:-:S04]  /*118d0*/  UMOV UR11, 0x3fe62e42 ;  /* 0x3fe62e42000b7882 */ /* 0x000fc80000000000 */
[----:B------:R-:W-:-:S08]  /*118e0*/  DADD R124, R120, R126 ;  /* 0x00000000787c7229 */ /* 0x000fd0000000007e */
[--C-:B------:R-:W-:Y:S02]  /*118f0*/  DFMA R38, R122, UR10, R124.reuse ;  /* 0x0000000a7a267c2b */ /* 0x100fe4000800007c */
[----:B------:R-:W-:-:S06]  /*11900*/  DADD R120, R120, -R124 ;  /* 0x0000000078787229 */ /* 0x000fcc000000087c */
[----:B------:R-:W-:Y:S02]  /*11910*/  DFMA R128, R122, -UR10, R38 ;  /* 0x8000000a7a807c2b */ /* 0x000fe40008000026 */
[----:B------:R-:W-:-:S06]  /*11920*/  DADD R120, R126, R120 ;  /* 0x000000007e787229 */ /* 0x000fcc0000000078 */
[----:B------:R-:W-:-:S08]  /*11930*/  DADD R128, -R124, R128 ;  /* 0x000000007c807229 */ /* 0x000fd00000000180 */
[----:B------:R-:W-:-:S08]  /*11940*/  DADD R120, R120, -R128 ;  /* 0x0000000078787229 */ /* 0x000fd00000000880 */
[----:B------:R-:W-:-:S08]  /*11950*/  DFMA R122, R122, UR12, R120 ;  /* 0x0000000c7a7a7c2b */ /* 0x000fd00008000078 */
[----:B------:R-:W-:-:S08]  /*11960*/  DADD R120, R38, R122 ;  /* 0x0000000026787229 */ /* 0x000fd0000000007a */
[----:B------:R-:W-:Y:S02]  /*11970*/  DADD R38, R38, -R120 ;  /* 0x0000000026267229 */ /* 0x000fe40000000878 */
[----:B------:R-:W-:-:S06]  /*11980*/  DMUL R124, R120, R152 ;  /* 0x00000098787c7228 */ /* 0x000fcc0000000000 */
[----:B------:R-:W-:Y:S02]  /*11990*/  DADD R38, R122, R38 ;  /* 0x000000007a267229 */ /* 0x000fe40000000026 */
[----:B------:R-:W-:-:S08]  /*119a0*/  DFMA R120, R120, R152, -R124 ;  /* 0x000000987878722b */ /* 0x000fd0000000087c */
[----:B------:R-:W-:Y:S01]  /*119b0*/  DFMA R152, R38, R152, R120 ;  /* 0x000000982698722b */ /* 0x000fe20000000078 */
[----:B------:R-:W-:Y:S02]  /*119c0*/  IMAD.MOV.U32 R120, RZ, RZ, 0x652b82fe ;  /* 0x652b82feff787424 */ /* 0x000fe400078e00ff */
[----:B------:R-:W-:-:S05]  /*119d0*/  IMAD.MOV.U32 R121, RZ, RZ, 0x3ff71547 ;  /* 0x3ff71547ff797424 */ /* 0x000fca00078e00ff */
[----:B------:R-:W-:-:S08]  /*119e0*/  DADD R38, R124, R152 ;  /* 0x000000007c267229 */ /* 0x000fd00000000098 */
[----:B------:R-:W-:Y:S02]  /*119f0*/  DFMA R120, R38, R120, 6.75539944105574400000e+15 ;  /* 0x433800002678742b */ /* 0x000fe40000000078 */
[----:B------:R-:W-:-:S06]  /*11a00*/  FSETP.GEU.AND P5, PT, |R39|, 4.1917929649353027344, PT ;  /* 0x4086232b2700780b */ /* 0x000fcc0003fae200 */
[----:B------:R-:W-:-:S08]  /*11a10*/  DADD R122, R120, -6.75539944105574400000e+15 ;  /* 0xc3380000787a7429 */ /* 0x000fd00000000000 */
[----:B------:R-:W-:Y:S01]  /*11a20*/  DFMA R126, R122, -UR10, R38 ;  /* 0x8000000a7a7e7c2b */ /* 0x000fe20008000026 */
[----:B------:R-:W-:Y:S01]  /*11a30*/  UMOV UR10, 0x3b39803f ;  /* 0x3b39803f000a7882 */ /* 0x000fe20000000000 */
[----:B------:R-:W-:-:S06]  /*11a40*/  UMOV UR11, 0x3c7abc9e ;  /* 0x3c7abc9e000b7882 */ /* 0x000fcc0000000000 */
[----:B------:R-:W-:Y:S01]  /*11a50*/  DFMA R126, R122, -UR10, R126 ;  /* 0x8000000a7a7e7c2b */ /* 0x000fe2000800007e */
[----:B------:R-:W-:Y:S01]  /*11a60*/  UMOV UR10, 0x69ce2bdf ;  /* 0x69ce2bdf000a7882 */ /* 0x000fe20000000000 */
[----:B------:R-:W-:Y:S01]  /*11a70*/  MOV R122, 0xfca213ea ;  /* 0xfca213ea007a7802 */ /* 0x000fe20000000f00 */
[----:B------:R-:W-:Y:S01]  /*11a80*/  IMAD.MOV.U32 R123, RZ, RZ, 0x3e928af3 ;  /* 0x3e928af3ff7b7424 */ /* 0x000fe200078e00ff */
[----:B------:R-:W-:-:S05]  /*11a90*/  UMOV UR11, 0x3e5ade15 ;  /* 0x3e5ade15000b7882 */ /* 0x000fca0000000000 */
[----:B------:R-:W-:Y:S01]  /*11aa0*/  DFMA R122, R126, UR10, R122 ;  /* 0x0000000a7e7a7c2b */ /* 0x000fe2000800007a */
[----:B------:R-:W-:Y:S01]  /*11ab0*/  UMOV UR10, 0x62401315 ;  /* 0x62401315000a7882 */ /* 0x000fe20000000000 */
[----:B------:R-:W-:-:S06]  /*11ac0*/  UMOV UR11, 0x3ec71dee ;  /* 0x3ec71dee000b7882 */ /* 0x000fcc0000000000 */
[----:B------:R-:W-:Y:S01]  /*11ad0*/  DFMA R122, R126, R122, UR10 ;  /* 0x0000000a7e7a7e2b */ /* 0x000fe2000800007a */
        /* <DEDUP_REMOVED lines=20> */
[----:B------:R-:W-:-:S08]  /*11c20*/  DFMA R122, R126, R122, UR10 ;  /* 0x0000000a7e7a7e2b */ /* 0x000fd0000800007a */
[----:B------:R-:W-:-:S08]  /*11c30*/  DFMA R122, R126, R122, 1 ;  /* 0x3ff000007e7a742b */ /* 0x000fd0000000007a */
[----:B------:R-:W-:Y:S02]  /*11c40*/  DFMA R122, R126, R122, 1 ;  /* 0x3ff000007e7a742b */ /* 0x000fe4000000007a */
[----:B------:R-:W-:-:S08]  /*11c50*/  DADD R126, R124, -R38 ;  /* 0x000000007c7e7229 */ /* 0x000fd00000000826 */
[----:B------:R-:W-:Y:S01]  /*11c60*/  DADD R126, R152, R126 ;  /* 0x00000000987e7229 */ /* 0x000fe2000000007e */
[----:B------:R-:W-:Y:S01]  /*11c70*/  IMAD R125, R120, 0x100000, R123 ;  /* 0x00100000787d7824 */ /* 0x000fe200078e027b */
[----:B------:R-:W-:Y:S01]  /*11c80*/  MOV R124, R122 ;  /* 0x0000007a007c7202 */ /* 0x000fe20000000f00 */
[----:B------:R-:W-:Y:S08]  /*11c90*/  @!P5 BRA `(.L_x_259) ;  /* 0x000000000030d947 */ /* 0x000ff00003800000 */
[C---:B------:R-:W-:Y:S02]  /*11ca0*/  DADD R124, R38.reuse, +INF ;  /* 0x7ff00000267c7429 */ /* 0x040fe40000000000 */
[----:B------:R-:W-:-:S08]  /*11cb0*/  DSETP.GEU.AND P5, PT, R38, RZ, PT ;  /* 0x000000ff2600722a */ /* 0x000fd00003fae000 */
[----:B------:R-:W-:Y:S02]  /*11cc0*/  FSEL R124, R124, RZ, P5 ;  /* 0x000000ff7c7c7208 */ /* 0x000fe40002800000 */
[----:B------:R-:W-:Y:S02]  /*11cd0*/  FSEL R125, R125, RZ, P5 ;  /* 0x000000ff7d7d7208 */ /* 0x000fe40002800000 */
[----:B------:R-:W-:-:S13]  /*11ce0*/  FSETP.GEU.AND P5, PT, |R39|, 4.2275390625, PT ;  /* 0x408748002700780b */ /* 0x000fda0003fae200 */
[----:B------:R-:W-:-:S04]  /*11cf0*/  @!P5 LEA.HI R37, R120, R120, RZ, 0x1 ;  /* 0x000000787825d211 */ /* 0x000fc800078f08ff */
[----:B------:R-:W-:-:S05]  /*11d00*/  @!P5 SHF.R.S32.HI R37, RZ, 0x1, R37 ;  /* 0x00000001ff25d819 */ /* 0x000fca0000011425 */
[----:B------:R-:W-:Y:S02]  /*11d10*/  @!P5 IMAD.IADD R38, R120, 0x1, -R37 ;  /* 0x000000017826d824 */ /* 0x000fe400078e0a25 */
[----:B------:R-:W-:-:S03]  /*11d20*/  @!P5 IMAD R123, R37, 0x100000, R123 ;  /* 0x00100000257bd824 */ /* 0x000fc600078e027b */
[----:B------:R-:W-:Y:S02]  /*11d30*/  @!P5 LEA R39, R38, 0x3ff00000, 0x14 ;  /* 0x3ff000002627d811 */ /* 0x000fe400078ea0ff */
[----:B------:R-:W-:-:S06]  /*11d40*/  @!P5 MOV R38, RZ ;  /* 0x000000ff0026d202 */ /* 0x000fcc0000000f00 */
[----:B------:R-:W-:-:S11]  /*11d50*/  @!P5 DMUL R124, R122, R38 ;  /* 0x000000267a7cd228 */ /* 0x000fd60000000000 */
.L_x_259:
[----:B------:R-:W-:Y:S01]  /*11d60*/  DFMA R126, R126, R124, R124 ;  /* 0x0000007c7e7e722b */ /* 0x000fe2000000007c */
[----:B------:R-:W-:Y:S01]  /*11d70*/  IMAD.MOV.U32 R37, RZ, RZ, 0x0 ;  /* 0x00000000ff257424 */ /* 0x000fe200078e00ff */
[----:B------:R-:W-:-:S08]  /*11d80*/  DSETP.NEU.AND P5, PT, |R124|, +INF , PT ;  /* 0x7ff000007c00742a */ /* 0x000fd00003fad200 */
[----:B------:R-:W-:Y:S02]  /*11d90*/  FSEL R40, R124, R126, !P5 ;  /* 0x0000007e7c287208 */ /* 0x000fe40006800000 */
[----:B------:R-:W-:Y:S01]  /*11da0*/  FSEL R125, R125, R127, !P5 ;  /* 0x0000007f7d7d7208 */ /* 0x000fe20006800000 */
[----:B------:R-:W-:Y:S06]  /*11db0*/  RET.REL.NODEC R36 `(_Z15kernelKboundaryPddddddddPKdS1_S1_S1_iS1_S1_S1_S1_S1_S1_S1_iid) ;  /* 0xfffffee024907950 */ /* 0x000fec0003c3ffff */
.L_x_260:
[----:B------:R-:W-:-:S00]  /*11dc0*/  BRA `(.L_x_260) ;  /* 0xfffffffc00fc7947 */ /* 0x000fc0000383ffff */
[----:B------:R-:W-:-:S00]  /*11dd0*/  NOP ;  /* 0x0000000000007918 */ /* 0x000fc00000000000 */
        /* <DEDUP_REMOVED lines=10> */
.L_x_264:


//--------------------- .nv.shared._Z15kernelKboundaryPddddddddPKdS1_S1_S1_iS1_S1_S1_S1_S1_S1_S1_iid --------------------------
	.section	.nv.shared._Z15kernelKboundaryPddddddddPKdS1_S1_S1_iS1_S1_S1_S1_S1_S1_S1_iid,"aw",@nobits
	.sectionflags	@""
	.align	16
	.zero		1024


//--------------------- .nv.shared.reserved.0     --------------------------
	.section	.nv.shared.reserved.0,"aw",@nobits
	.weak		__nv_reservedSMEM_offset_0_alias
	.size		__nv_reservedSMEM_offset_0_alias, 0, 64
	.other		__nv_reservedSMEM_offset_0_alias,@"STO_CUDA_RESERVED_SHARED STV_DEFAULT"
__nv_reservedSMEM_offset_0_alias:
	.zero		0
	.zero		64


//--------------------- .nv.constant0._Z15kernelKboundaryPddddddddPKdS1_S1_S1_iS1_S1_S1_S1_S1_S1_S1_iid --------------------------
	.section	.nv.constant0._Z15kernelKboundaryPddddddddPKdS1_S1_S1_iS1_S1_S1_S1_S1_S1_S1_iid,"a",@progbits
	.sectionflags	@""
	.align	4
.nv.constant0._Z15kernelKboundaryPddddddddPKdS1_S1_S1_iS1_S1_S1_S1_S1_S1_S1_iid:
	.zero		1072


//--------------------- SYMBOLS --------------------------

	.type		.nv.reservedSmem.offset0,@object
	.size		.nv.reservedSmem.offset0,0x4
	.type		.nv.reservedSmem.cap,@object
	.size		.nv.reservedSmem.cap,0x4
